//
// Generated by NVIDIA NVVM Compiler
//
// Compiler Build ID: CL-36424714
// Cuda compilation tools, release 13.0, V13.0.88
// Based on NVVM 20.0.0
//

.version 9.0
.target sm_100
.address_size 64

	// .globl	_Z22matrix_multiply_simplePfS_S_m
// _ZZ22matrix_multiply_sharedPfS_S_mE8shared_A has been demoted
// _ZZ22matrix_multiply_sharedPfS_S_mE8shared_B has been demoted

.visible .entry _Z22matrix_multiply_simplePfS_S_m(
	.param .u64 .ptr .align 1 _Z22matrix_multiply_simplePfS_S_m_param_0,
	.param .u64 .ptr .align 1 _Z22matrix_multiply_simplePfS_S_m_param_1,
	.param .u64 .ptr .align 1 _Z22matrix_multiply_simplePfS_S_m_param_2,
	.param .u64 _Z22matrix_multiply_simplePfS_S_m_param_3
)
{
	.reg .pred 	%p<10>;
	.reg .b32 	%r<9>;
	.reg .b32 	%f<68>;
	.reg .b64 	%rd<105>;

	ld.param.u64 	%rd25, [_Z22matrix_multiply_simplePfS_S_m_param_0];
	ld.param.u64 	%rd26, [_Z22matrix_multiply_simplePfS_S_m_param_1];
	ld.param.u64 	%rd24, [_Z22matrix_multiply_simplePfS_S_m_param_3];
	cvta.to.global.u64 	%rd1, %rd26;
	cvta.to.global.u64 	%rd2, %rd25;
	mov.u32 	%r3, %ctaid.y;
	mov.u32 	%r4, %ntid.y;
	mov.u32 	%r5, %tid.y;
	mad.lo.s32 	%r1, %r3, %r4, %r5;
	mov.u32 	%r6, %ctaid.x;
	mov.u32 	%r7, %ntid.x;
	mov.u32 	%r8, %tid.x;
	mad.lo.s32 	%r2, %r6, %r7, %r8;
	setp.eq.s64 	%p1, %rd24, 0;
	mov.f32 	%f67, 0f00000000;
	@%p1 bra 	$L__BB0_12;
	cvt.u64.u32 	%rd28, %r1;
	mul.lo.s64 	%rd3, %rd24, %rd28;
	cvt.s64.s32 	%rd4, %r2;
	and.b64  	%rd5, %rd24, 7;
	setp.lt.u64 	%p2, %rd24, 8;
	mov.f32 	%f67, 0f00000000;
	mov.b64 	%rd103, 0;
	@%p2 bra 	$L__BB0_4;
	and.b64  	%rd103, %rd24, -8;
	shl.b64 	%rd29, %rd4, 2;
	add.s64 	%rd100, %rd1, %rd29;
	shl.b64 	%rd8, %rd24, 5;
	shl.b64 	%rd30, %rd3, 2;
	add.s64 	%rd31, %rd30, %rd2;
	add.s64 	%rd99, %rd31, 16;
	shl.b64 	%rd10, %rd24, 2;
	mov.f32 	%f67, 0f00000000;
	mov.u64 	%rd101, %rd103;
$L__BB0_3:
	.pragma "nounroll";
	ld.global.f32 	%f17, [%rd99+-16];
	ld.global.f32 	%f18, [%rd100];
	fma.rn.f32 	%f19, %f17, %f18, %f67;
	ld.global.f32 	%f20, [%rd99+-12];
	add.s64 	%rd32, %rd100, %rd10;
	ld.global.f32 	%f21, [%rd32];
	fma.rn.f32 	%f22, %f20, %f21, %f19;
	ld.global.f32 	%f23, [%rd99+-8];
	add.s64 	%rd33, %rd32, %rd10;
	ld.global.f32 	%f24, [%rd33];
	fma.rn.f32 	%f25, %f23, %f24, %f22;
	ld.global.f32 	%f26, [%rd99+-4];
	add.s64 	%rd34, %rd33, %rd10;
	ld.global.f32 	%f27, [%rd34];
	fma.rn.f32 	%f28, %f26, %f27, %f25;
	ld.global.f32 	%f29, [%rd99];
	add.s64 	%rd35, %rd34, %rd10;
	ld.global.f32 	%f30, [%rd35];
	fma.rn.f32 	%f31, %f29, %f30, %f28;
	ld.global.f32 	%f32, [%rd99+4];
	add.s64 	%rd36, %rd35, %rd10;
	ld.global.f32 	%f33, [%rd36];
	fma.rn.f32 	%f34, %f32, %f33, %f31;
	ld.global.f32 	%f35, [%rd99+8];
	add.s64 	%rd37, %rd36, %rd10;
	ld.global.f32 	%f36, [%rd37];
	fma.rn.f32 	%f37, %f35, %f36, %f34;
	ld.global.f32 	%f38, [%rd99+12];
	add.s64 	%rd38, %rd37, %rd10;
	ld.global.f32 	%f39, [%rd38];
	fma.rn.f32 	%f67, %f38, %f39, %f37;
	add.s64 	%rd101, %rd101, -8;
	add.s64 	%rd100, %rd100, %rd8;
	add.s64 	%rd99, %rd99, 32;
	setp.ne.s64 	%p3, %rd101, 0;
	@%p3 bra 	$L__BB0_3;
$L__BB0_4:
	setp.eq.s64 	%p4, %rd5, 0;
	@%p4 bra 	$L__BB0_12;
	and.b64  	%rd18, %rd24, 3;
	setp.lt.u64 	%p5, %rd5, 4;
	@%p5 bra 	$L__BB0_7;
	add.s64 	%rd39, %rd103, %rd3;
	shl.b64 	%rd40, %rd39, 2;
	add.s64 	%rd41, %rd2, %rd40;
	ld.global.f32 	%f41, [%rd41];
	mad.lo.s64 	%rd42, %rd103, %rd24, %rd4;
	shl.b64 	%rd43, %rd42, 2;
	add.s64 	%rd44, %rd1, %rd43;
	ld.global.f32 	%f42, [%rd44];
	fma.rn.f32 	%f43, %f41, %f42, %f67;
	add.s64 	%rd45, %rd103, 1;
	and.b64  	%rd46, %rd45, 4294967295;
	add.s64 	%rd47, %rd46, %rd3;
	shl.b64 	%rd48, %rd47, 2;
	add.s64 	%rd49, %rd2, %rd48;
	ld.global.f32 	%f44, [%rd49];
	mad.lo.s64 	%rd50, %rd46, %rd24, %rd4;
	shl.b64 	%rd51, %rd50, 2;
	add.s64 	%rd52, %rd1, %rd51;
	ld.global.f32 	%f45, [%rd52];
	fma.rn.f32 	%f46, %f44, %f45, %f43;
	add.s64 	%rd53, %rd103, 2;
	and.b64  	%rd54, %rd53, 4294967295;
	add.s64 	%rd55, %rd54, %rd3;
	shl.b64 	%rd56, %rd55, 2;
	add.s64 	%rd57, %rd2, %rd56;
	ld.global.f32 	%f47, [%rd57];
	mad.lo.s64 	%rd58, %rd54, %rd24, %rd4;
	shl.b64 	%rd59, %rd58, 2;
	add.s64 	%rd60, %rd1, %rd59;
	ld.global.f32 	%f48, [%rd60];
	fma.rn.f32 	%f49, %f47, %f48, %f46;
	add.s64 	%rd61, %rd103, 3;
	and.b64  	%rd62, %rd61, 4294967295;
	add.s64 	%rd63, %rd62, %rd3;
	shl.b64 	%rd64, %rd63, 2;
	add.s64 	%rd65, %rd2, %rd64;
	ld.global.f32 	%f50, [%rd65];
	mad.lo.s64 	%rd66, %rd62, %rd24, %rd4;
	shl.b64 	%rd67, %rd66, 2;
	add.s64 	%rd68, %rd1, %rd67;
	ld.global.f32 	%f51, [%rd68];
	fma.rn.f32 	%f67, %f50, %f51, %f49;
	add.s64 	%rd69, %rd103, 4;
	and.b64  	%rd103, %rd69, 4294967295;
$L__BB0_7:
	setp.eq.s64 	%p6, %rd18, 0;
	@%p6 bra 	$L__BB0_12;
	setp.eq.s64 	%p7, %rd18, 1;
	@%p7 bra 	$L__BB0_10;
	add.s64 	%rd70, %rd103, %rd3;
	shl.b64 	%rd71, %rd70, 2;
	add.s64 	%rd72, %rd2, %rd71;
	ld.global.f32 	%f53, [%rd72];
	mad.lo.s64 	%rd73, %rd103, %rd24, %rd4;
	shl.b64 	%rd74, %rd73, 2;
	add.s64 	%rd75, %rd1, %rd74;
	ld.global.f32 	%f54, [%rd75];
	fma.rn.f32 	%f55, %f53, %f54, %f67;
	add.s64 	%rd76, %rd103, 1;
	and.b64  	%rd77, %rd76, 4294967295;
	add.s64 	%rd78, %rd77, %rd3;
	shl.b64 	%rd79, %rd78, 2;
	add.s64 	%rd80, %rd2, %rd79;
	ld.global.f32 	%f56, [%rd80];
	mad.lo.s64 	%rd81, %rd77, %rd24, %rd4;
	shl.b64 	%rd82, %rd81, 2;
	add.s64 	%rd83, %rd1, %rd82;
	ld.global.f32 	%f57, [%rd83];
	fma.rn.f32 	%f67, %f56, %f57, %f55;
	add.s64 	%rd84, %rd103, 2;
	and.b64  	%rd103, %rd84, 4294967295;
$L__BB0_10:
	and.b64  	%rd85, %rd24, 1;
	setp.eq.b64 	%p8, %rd85, 1;
	not.pred 	%p9, %p8;
	@%p9 bra 	$L__BB0_12;
	add.s64 	%rd86, %rd103, %rd3;
	shl.b64 	%rd87, %rd86, 2;
	add.s64 	%rd88, %rd2, %rd87;
	ld.global.f32 	%f58, [%rd88];
	mad.lo.s64 	%rd89, %rd103, %rd24, %rd4;
	shl.b64 	%rd90, %rd89, 2;
	add.s64 	%rd91, %rd1, %rd90;
	ld.global.f32 	%f59, [%rd91];
	fma.rn.f32 	%f67, %f58, %f59, %f67;
$L__BB0_12:
	ld.param.u64 	%rd98, [_Z22matrix_multiply_simplePfS_S_m_param_2];
	cvta.to.global.u64 	%rd92, %rd98;
	cvt.u64.u32 	%rd93, %r1;
	cvt.s64.s32 	%rd94, %r2;
	mad.lo.s64 	%rd95, %rd24, %rd93, %rd94;
	shl.b64 	%rd96, %rd95, 2;
	add.s64 	%rd97, %rd92, %rd96;
	st.global.f32 	[%rd97], %f67;
	ret;

}
	// .globl	_Z22matrix_multiply_sharedPfS_S_m
.visible .entry _Z22matrix_multiply_sharedPfS_S_m(
	.param .u64 .ptr .align 1 _Z22matrix_multiply_sharedPfS_S_m_param_0,
	.param .u64 .ptr .align 1 _Z22matrix_multiply_sharedPfS_S_m_param_1,
	.param .u64 .ptr .align 1 _Z22matrix_multiply_sharedPfS_S_m_param_2,
	.param .u64 _Z22matrix_multiply_sharedPfS_S_m_param_3
)
{
	.reg .pred 	%p<5>;
	.reg .b32 	%r<31>;
	.reg .b32 	%f<91>;
	.reg .b64 	%rd<45>;
	// demoted variable
	.shared .align 4 .b8 _ZZ22matrix_multiply_sharedPfS_S_mE8shared_A[256];
	// demoted variable
	.shared .align 4 .b8 _ZZ22matrix_multiply_sharedPfS_S_mE8shared_B[256];
	ld.param.u64 	%rd10, [_Z22matrix_multiply_sharedPfS_S_m_param_0];
	ld.param.u64 	%rd11, [_Z22matrix_multiply_sharedPfS_S_m_param_1];
	ld.param.u64 	%rd9, [_Z22matrix_multiply_sharedPfS_S_m_param_3];
	cvta.to.global.u64 	%rd1, %rd11;
	cvta.to.global.u64 	%rd2, %rd10;
	mov.u32 	%r15, %ctaid.x;
	mov.u32 	%r16, %ctaid.y;
	mov.u32 	%r1, %tid.x;
	mov.u32 	%r2, %tid.y;
	shl.b32 	%r17, %r16, 3;
	add.s32 	%r3, %r17, %r2;
	shl.b32 	%r18, %r15, 3;
	add.s32 	%r4, %r18, %r1;
	shr.u64 	%rd3, %rd9, 3;
	setp.lt.u64 	%p1, %rd9, 8;
	mov.f32 	%f90, 0f00000000;
	@%p1 bra 	$L__BB1_7;
	cvt.u64.u32 	%rd12, %r3;
	cvt.u64.u32 	%rd13, %r1;
	mad.lo.s64 	%rd4, %rd9, %rd12, %rd13;
	shl.b32 	%r20, %r2, 5;
	mov.u32 	%r21, _ZZ22matrix_multiply_sharedPfS_S_mE8shared_A;
	add.s32 	%r5, %r21, %r20;
	shl.b32 	%r22, %r1, 2;
	add.s32 	%r6, %r5, %r22;
	mov.u32 	%r23, _ZZ22matrix_multiply_sharedPfS_S_mE8shared_B;
	add.s32 	%r8, %r23, %r22;
	add.s32 	%r7, %r8, %r20;
	setp.eq.s64 	%p2, %rd3, 1;
	mov.f32 	%f90, 0f00000000;
	mov.b32 	%r30, 0;
	@%p2 bra 	$L__BB1_5;
	and.b64  	%rd44, %rd3, 2305843009213693950;
	mov.f32 	%f90, 0f00000000;
	mov.b32 	%r29, 8;
	cvt.u64.u32 	%rd19, %r4;
	mov.u32 	%r28, %r2;
$L__BB1_3:
	add.s32 	%r25, %r29, -8;
	cvt.u64.u32 	%rd14, %r25;
	add.s64 	%rd15, %rd4, %rd14;
	shl.b64 	%rd16, %rd15, 2;
	add.s64 	%rd17, %rd2, %rd16;
	ld.global.f32 	%f11, [%rd17];
	st.shared.f32 	[%r6], %f11;
	cvt.u64.u32 	%rd18, %r28;
	mad.lo.s64 	%rd20, %rd9, %rd18, %rd19;
	shl.b64 	%rd21, %rd20, 2;
	add.s64 	%rd22, %rd1, %rd21;
	ld.global.f32 	%f12, [%rd22];
	st.shared.f32 	[%r7], %f12;
	bar.sync 	0;
	ld.shared.f32 	%f13, [%r5];
	ld.shared.f32 	%f14, [%r8];
	fma.rn.f32 	%f15, %f13, %f14, %f90;
	ld.shared.f32 	%f16, [%r5+4];
	ld.shared.f32 	%f17, [%r8+32];
	fma.rn.f32 	%f18, %f16, %f17, %f15;
	ld.shared.f32 	%f19, [%r5+8];
	ld.shared.f32 	%f20, [%r8+64];
	fma.rn.f32 	%f21, %f19, %f20, %f18;
	ld.shared.f32 	%f22, [%r5+12];
	ld.shared.f32 	%f23, [%r8+96];
	fma.rn.f32 	%f24, %f22, %f23, %f21;
	ld.shared.f32 	%f25, [%r5+16];
	ld.shared.f32 	%f26, [%r8+128];
	fma.rn.f32 	%f27, %f25, %f26, %f24;
	ld.shared.f32 	%f28, [%r5+20];
	ld.shared.f32 	%f29, [%r8+160];
	fma.rn.f32 	%f30, %f28, %f29, %f27;
	ld.shared.f32 	%f31, [%r5+24];
	ld.shared.f32 	%f32, [%r8+192];
	fma.rn.f32 	%f33, %f31, %f32, %f30;
	ld.shared.f32 	%f34, [%r5+28];
	ld.shared.f32 	%f35, [%r8+224];
	fma.rn.f32 	%f36, %f34, %f35, %f33;
	bar.sync 	0;
	ld.global.f32 	%f37, [%rd17+32];
	st.shared.f32 	[%r6], %f37;
	add.s32 	%r26, %r28, 8;
	cvt.u64.u32 	%rd23, %r26;
	mad.lo.s64 	%rd24, %rd9, %rd23, %rd19;
	shl.b64 	%rd25, %rd24, 2;
	add.s64 	%rd26, %rd1, %rd25;
	ld.global.f32 	%f38, [%rd26];
	st.shared.f32 	[%r7], %f38;
	bar.sync 	0;
	ld.shared.f32 	%f39, [%r5];
	ld.shared.f32 	%f40, [%r8];
	fma.rn.f32 	%f41, %f39, %f40, %f36;
	ld.shared.f32 	%f42, [%r5+4];
	ld.shared.f32 	%f43, [%r8+32];
	fma.rn.f32 	%f44, %f42, %f43, %f41;
	ld.shared.f32 	%f45, [%r5+8];
	ld.shared.f32 	%f46, [%r8+64];
	fma.rn.f32 	%f47, %f45, %f46, %f44;
	ld.shared.f32 	%f48, [%r5+12];
	ld.shared.f32 	%f49, [%r8+96];
	fma.rn.f32 	%f50, %f48, %f49, %f47;
	ld.shared.f32 	%f51, [%r5+16];
	ld.shared.f32 	%f52, [%r8+128];
	fma.rn.f32 	%f53, %f51, %f52, %f50;
	ld.shared.f32 	%f54, [%r5+20];
	ld.shared.f32 	%f55, [%r8+160];
	fma.rn.f32 	%f56, %f54, %f55, %f53;
	ld.shared.f32 	%f57, [%r5+24];
	ld.shared.f32 	%f58, [%r8+192];
	fma.rn.f32 	%f59, %f57, %f58, %f56;
	ld.shared.f32 	%f60, [%r5+28];
	ld.shared.f32 	%f61, [%r8+224];
	fma.rn.f32 	%f90, %f60, %f61, %f59;
	bar.sync 	0;
	add.s32 	%r29, %r29, 16;
	add.s32 	%r28, %r28, 16;
	add.s64 	%rd44, %rd44, -2;
	setp.ne.s64 	%p3, %rd44, 0;
	@%p3 bra 	$L__BB1_3;
	add.s32 	%r30, %r29, -8;
$L__BB1_5:
	and.b64  	%rd27, %rd9, 8;
	setp.eq.s64 	%p4, %rd27, 0;
	@%p4 bra 	$L__BB1_7;
	cvt.u64.u32 	%rd28, %r30;
	add.s64 	%rd29, %rd4, %rd28;
	shl.b64 	%rd30, %rd29, 2;
	add.s64 	%rd31, %rd2, %rd30;
	ld.global.f32 	%f62, [%rd31];
	st.shared.f32 	[%r6], %f62;
	add.s32 	%r27, %r30, %r2;
	cvt.u64.u32 	%rd32, %r27;
	cvt.u64.u32 	%rd33, %r4;
	mad.lo.s64 	%rd34, %rd9, %rd32, %rd33;
	shl.b64 	%rd35, %rd34, 2;
	add.s64 	%rd36, %rd1, %rd35;
	ld.global.f32 	%f63, [%rd36];
	st.shared.f32 	[%r7], %f63;
	bar.sync 	0;
	ld.shared.f32 	%f64, [%r5];
	ld.shared.f32 	%f65, [%r8];
	fma.rn.f32 	%f66, %f64, %f65, %f90;
	ld.shared.f32 	%f67, [%r5+4];
	ld.shared.f32 	%f68, [%r8+32];
	fma.rn.f32 	%f69, %f67, %f68, %f66;
	ld.shared.f32 	%f70, [%r5+8];
	ld.shared.f32 	%f71, [%r8+64];
	fma.rn.f32 	%f72, %f70, %f71, %f69;
	ld.shared.f32 	%f73, [%r5+12];
	ld.shared.f32 	%f74, [%r8+96];
	fma.rn.f32 	%f75, %f73, %f74, %f72;
	ld.shared.f32 	%f76, [%r5+16];
	ld.shared.f32 	%f77, [%r8+128];
	fma.rn.f32 	%f78, %f76, %f77, %f75;
	ld.shared.f32 	%f79, [%r5+20];
	ld.shared.f32 	%f80, [%r8+160];
	fma.rn.f32 	%f81, %f79, %f80, %f78;
	ld.shared.f32 	%f82, [%r5+24];
	ld.shared.f32 	%f83, [%r8+192];
	fma.rn.f32 	%f84, %f82, %f83, %f81;
	ld.shared.f32 	%f85, [%r5+28];
	ld.shared.f32 	%f86, [%r8+224];
	fma.rn.f32 	%f90, %f85, %f86, %f84;
	bar.sync 	0;
$L__BB1_7:
	ld.param.u64 	%rd43, [_Z22matrix_multiply_sharedPfS_S_m_param_2];
	cvta.to.global.u64 	%rd37, %rd43;
	cvt.u64.u32 	%rd38, %r3;
	cvt.u64.u32 	%rd39, %r4;
	mad.lo.s64 	%rd40, %rd9, %rd38, %rd39;
	shl.b64 	%rd41, %rd40, 2;
	add.s64 	%rd42, %rd37, %rd41;
	st.global.f32 	[%rd42], %f90;
	ret;

}


// ===== COMPILED SASS (sm_100) =====

	.target	sm_100

	.elftype	@"ET_EXEC"


//--------------------- .note.nv.tkinfo           --------------------------
	.section	.note.nv.tkinfo,"",@"SHT_NOTE"
	.sectionflags	@"SHF_NOTE_NV_TKINFO"
	.tkinfo
        /*0018*/ 	.word	0x00000002
        /*0030*/ 	.string	""
        /*0030*/ 	.string	"ptxas"
        /*0030*/ 	.string	"Cuda compilation tools, release 13.0, V13.0.88"
        /*0030*/ 	.string	"Build cuda_13.0.r13.0/compiler.36424714_0"
        /*0030*/ 	.string	"-arch sm_100 -m 64 "



//--------------------- .note.nv.cuinfo           --------------------------
	.section	.note.nv.cuinfo,"",@"SHT_NOTE"
	.sectionflags	@"SHF_NOTE_NV_CUINFO"
        /*0018*/ 	.short	0x0002
        /*001a*/ 	.short	0x0064
        /*001c*/ 	.short	0x0082
	.zero		2


//--------------------- .nv.info                  --------------------------
	.section	.nv.info,"",@"SHT_CUDA_INFO"
	.align	4


	//----- nvinfo : EIATTR_REGCOUNT
	.align		4
        /*0000*/ 	.byte	0x04, 0x2f
        /*0002*/ 	.short	(.L_1 - .L_0)
	.align		4
.L_0:
        /*0004*/ 	.word	index@(_Z22matrix_multiply_simplePfS_S_m)
        /*0008*/ 	.word	0x00000020


	//----- nvinfo : EIATTR_FRAME_SIZE
	.align		4
.L_1:
        /*000c*/ 	.byte	0x04, 0x11
        /*000e*/ 	.short	(.L_3 - .L_2)
	.align		4
.L_2:
        /*0010*/ 	.word	index@(_Z22matrix_multiply_simplePfS_S_m)
        /*0014*/ 	.word	0x00000000


	//----- nvinfo : EIATTR_REGCOUNT
	.align		4
.L_3:
        /*0018*/ 	.byte	0x04, 0x2f
        /*001a*/ 	.short	(.L_5 - .L_4)
	.align		4
.L_4:
        /*001c*/ 	.word	index@(_Z22matrix_multiply_sharedPfS_S_m)
        /*0020*/ 	.word	0x00000020


	//----- nvinfo : EIATTR_FRAME_SIZE
	.align		4
.L_5:
        /*0024*/ 	.byte	0x04, 0x11
        /*0026*/ 	.short	(.L_7 - .L_6)
	.align		4
.L_6:
        /*0028*/ 	.word	index@(_Z22matrix_multiply_sharedPfS_S_m)
        /*002c*/ 	.word	0x00000000


	//----- nvinfo : EIATTR_MIN_STACK_SIZE
	.align		4
.L_7:
        /*0030*/ 	.byte	0x04, 0x12
        /*0032*/ 	.short	(.L_9 - .L_8)
	.align		4
.L_8:
        /*0034*/ 	.word	index@(_Z22matrix_multiply_sharedPfS_S_m)
        /*0038*/ 	.word	0x00000000


	//----- nvinfo : EIATTR_MIN_STACK_SIZE
	.align		4
.L_9:
        /*003c*/ 	.byte	0x04, 0x12
        /*003e*/ 	.short	(.L_11 - .L_10)
	.align		4
.L_10:
        /*0040*/ 	.word	index@(_Z22matrix_multiply_simplePfS_S_m)
        /*0044*/ 	.word	0x00000000
.L_11:


//--------------------- .nv.compat                --------------------------
	.section	.nv.compat,"",@"SHT_CUDA_COMPAT_INFO"
	.align	4
        /*0000*/ 	.byte	0x02, 0x09, 0x00, 0x00, 0x02, 0x02, 0x01, 0x00, 0x02, 0x05, 0x05, 0x00, 0x03, 0x07, 0x01, 0x01
        /*0010*/ 	.byte	0x02, 0x03, 0x00, 0x00, 0x02, 0x06, 0x01, 0x00, 0x04, 0x0b, 0x08, 0x00, 0x09, 0x00, 0x00, 0x00
        /*0020*/ 	.byte	0x00, 0x00, 0x00, 0x00


//--------------------- .nv.info._Z22matrix_multiply_sharedPfS_S_m --------------------------
	.section	.nv.info._Z22matrix_multiply_sharedPfS_S_m,"",@"SHT_CUDA_INFO"
	.sectionflags	@""
	.align	4


	//----- nvinfo : EIATTR_CUDA_API_VERSION
	.align		4
        /*0000*/ 	.byte	0x04, 0x37
        /*0002*/ 	.short	(.L_13 - .L_12)
.L_12:
        /*0004*/ 	.word	0x00000082


	//----- nvinfo : EIATTR_KPARAM_INFO
	.align		4
.L_13:
        /*0008*/ 	.byte	0x04, 0x17
        /*000a*/ 	.short	(.L_15 - .L_14)
.L_14:
        /*000c*/ 	.word	0x00000000
        /*0010*/ 	.short	0x0003
        /*0012*/ 	.short	0x0018
        /*0014*/ 	.byte	0x00, 0xf0, 0x21, 0x00


	//----- nvinfo : EIATTR_KPARAM_INFO
	.align		4
.L_15:
        /*0018*/ 	.byte	0x04, 0x17
        /*001a*/ 	.short	(.L_17 - .L_16)
.L_16:
        /*001c*/ 	.word	0x00000000
        /*0020*/ 	.short	0x0002
        /*0022*/ 	.short	0x0010
        /*0024*/ 	.byte	0x00, 0xf5, 0x21, 0x00


	//----- nvinfo : EIATTR_KPARAM_INFO
	.align		4
.L_17:
        /*0028*/ 	.byte	0x04, 0x17
        /*002a*/ 	.short	(.L_19 - .L_18)
.L_18:
        /*002c*/ 	.word	0x00000000
        /*0030*/ 	.short	0x0001
        /*0032*/ 	.short	0x0008
        /*0034*/ 	.byte	0x00, 0xf5, 0x21, 0x00


	//----- nvinfo : EIATTR_KPARAM_INFO
	.align		4
.L_19:
        /*0038*/ 	.byte	0x04, 0x17
        /*003a*/ 	.short	(.L_21 - .L_20)
.L_20:
        /*003c*/ 	.word	0x00000000
        /*0040*/ 	.short	0x0000
        /*0042*/ 	.short	0x0000
        /*0044*/ 	.byte	0x00, 0xf5, 0x21, 0x00


	//----- nvinfo : EIATTR_SPARSE_MMA_MASK
	.align		4
.L_21:
        /*0048*/ 	.byte	0x03, 0x50
        /*004a*/ 	.short	0x0000


	//----- nvinfo : EIATTR_MAXREG_COUNT
	.align		4
        /*004c*/ 	.byte	0x03, 0x1b
        /*004e*/ 	.short	0x00ff


	//----- nvinfo : EIATTR_NUM_BARRIERS
	.align		4
        /*0050*/ 	.byte	0x02, 0x4c
        /*0052*/ 	.byte	0x01
	.zero		1


	//----- nvinfo : EIATTR_MERCURY_ISA_VERSION
	.align		4
        /*0054*/ 	.byte	0x03, 0x5f
        /*0056*/ 	.short	0x0101


	//----- nvinfo : EIATTR_VRC_CTA_INIT_COUNT
	.align		4
        /*0058*/ 	.byte	0x02, 0x4a
	.zero		1
	.zero		1


	//----- nvinfo : EIATTR_EXIT_INSTR_OFFSETS
	.align		4
        /*005c*/ 	.byte	0x04, 0x1c
        /*005e*/ 	.short	(.L_23 - .L_22)


	//   ....[0]....
.L_22:
        /*0060*/ 	.word	0x000009b0


	//----- nvinfo : EIATTR_CBANK_PARAM_SIZE
	.align		4
.L_23:
        /*0064*/ 	.byte	0x03, 0x19
        /*0066*/ 	.short	0x0020


	//----- nvinfo : EIATTR_PARAM_CBANK
	.align		4
        /*0068*/ 	.byte	0x04, 0x0a
        /*006a*/ 	.short	(.L_25 - .L_24)
	.align		4
.L_24:
        /*006c*/ 	.word	index@(.nv.constant0._Z22matrix_multiply_sharedPfS_S_m)
        /*0070*/ 	.short	0x0380
        /*0072*/ 	.short	0x0020


	//----- nvinfo : EIATTR_SW_WAR
	.align		4
.L_25:
        /*0074*/ 	.byte	0x04, 0x36
        /*0076*/ 	.short	(.L_27 - .L_26)
.L_26:
        /*0078*/ 	.word	0x00000008
.L_27:


//--------------------- .nv.info._Z22matrix_multiply_simplePfS_S_m --------------------------
	.section	.nv.info._Z22matrix_multiply_simplePfS_S_m,"",@"SHT_CUDA_INFO"
	.sectionflags	@""
	.align	4


	//----- nvinfo : EIATTR_CUDA_API_VERSION
	.align		4
        /*0000*/ 	.byte	0x04, 0x37
        /*0002*/ 	.short	(.L_29 - .L_28)
.L_28:
        /*0004*/ 	.word	0x00000082


	//----- nvinfo : EIATTR_KPARAM_INFO
	.align		4
.L_29:
        /*0008*/ 	.byte	0x04, 0x17
        /*000a*/ 	.short	(.L_31 - .L_30)
.L_30:
        /*000c*/ 	.word	0x00000000
        /*0010*/ 	.short	0x0003
        /*0012*/ 	.short	0x0018
        /*0014*/ 	.byte	0x00, 0xf0, 0x21, 0x00


	//----- nvinfo : EIATTR_KPARAM_INFO
	.align		4
.L_31:
        /*0018*/ 	.byte	0x04, 0x17
        /*001a*/ 	.short	(.L_33 - .L_32)
.L_32:
        /*001c*/ 	.word	0x00000000
        /*0020*/ 	.short	0x0002
        /*0022*/ 	.short	0x0010
        /*0024*/ 	.byte	0x00, 0xf5, 0x21, 0x00


	//----- nvinfo : EIATTR_KPARAM_INFO
	.align		4
.L_33:
        /*0028*/ 	.byte	0x04, 0x17
        /*002a*/ 	.short	(.L_35 - .L_34)
.L_34:
        /*002c*/ 	.word	0x00000000
        /*0030*/ 	.short	0x0001
        /*0032*/ 	.short	0x0008
        /*0034*/ 	.byte	0x00, 0xf5, 0x21, 0x00


	//----- nvinfo : EIATTR_KPARAM_INFO
	.align		4
.L_35:
        /*0038*/ 	.byte	0x04, 0x17
        /*003a*/ 	.short	(.L_37 - .L_36)
.L_36:
        /*003c*/ 	.word	0x00000000
        /*0040*/ 	.short	0x0000
        /*0042*/ 	.short	0x0000
        /*0044*/ 	.byte	0x00, 0xf5, 0x21, 0x00


	//----- nvinfo : EIATTR_SPARSE_MMA_MASK
	.align		4
.L_37:
        /*0048*/ 	.byte	0x03, 0x50
        /*004a*/ 	.short	0x0000


	//----- nvinfo : EIATTR_MAXREG_COUNT
	.align		4
        /*004c*/ 	.byte	0x03, 0x1b
        /*004e*/ 	.short	0x00ff


	//----- nvinfo : EIATTR_MERCURY_ISA_VERSION
	.align		4
        /*0050*/ 	.byte	0x03, 0x5f
        /*0052*/ 	.short	0x0101


	//----- nvinfo : EIATTR_VRC_CTA_INIT_COUNT
	.align		4
        /*0054*/ 	.byte	0x02, 0x4a
	.zero		1
	.zero		1


	//----- nvinfo : EIATTR_EXIT_INSTR_OFFSETS
	.align		4
        /*0058*/ 	.byte	0x04, 0x1c
        /*005a*/ 	.short	(.L_39 - .L_38)


	//   ....[0]....
.L_38:
        /*005c*/ 	.word	0x00000d50


	//----- nvinfo : EIATTR_CBANK_PARAM_SIZE
	.align		4
.L_39:
        /*0060*/ 	.byte	0x03, 0x19
        /*0062*/ 	.short	0x0020


	//----- nvinfo : EIATTR_PARAM_CBANK
	.align		4
        /*0064*/ 	.byte	0x04, 0x0a
        /*0066*/ 	.short	(.L_41 - .L_40)
	.align		4
.L_40:
        /*0068*/ 	.word	index@(.nv.constant0._Z22matrix_multiply_simplePfS_S_m)
        /*006c*/ 	.short	0x0380
        /*006e*/ 	.short	0x0020


	//----- nvinfo : EIATTR_SW_WAR
	.align		4
.L_41:
        /*0070*/ 	.byte	0x04, 0x36
        /*0072*/ 	.short	(.L_43 - .L_42)
.L_42:
        /*0074*/ 	.word	0x00000008
.L_43:


//--------------------- .nv.callgraph             --------------------------
	.section	.nv.callgraph,"",@"SHT_CUDA_CALLGRAPH"
	.align	4
	.sectionentsize	8
	.align		4
        /*0000*/ 	.word	0x00000000
	.align		4
        /*0004*/ 	.word	0xffffffff
	.align		4
        /*0008*/ 	.word	0x00000000
	.align		4
        /*000c*/ 	.word	0xfffffffe
	.align		4
        /*0010*/ 	.word	0x00000000
	.align		4
        /*0014*/ 	.word	0xfffffffd
	.align		4
        /*0018*/ 	.word	0x00000000
	.align		4
        /*001c*/ 	.word	0xfffffffc


//--------------------- .text._Z22matrix_multiply_sharedPfS_S_m --------------------------
	.section	.text._Z22matrix_multiply_sharedPfS_S_m,"ax",@progbits
	.align	128
        .global         _Z22matrix_multiply_sharedPfS_S_m
        .type           _Z22matrix_multiply_sharedPfS_S_m,@function
        .size           _Z22matrix_multiply_sharedPfS_S_m,(.L_x_10 - _Z22matrix_multiply_sharedPfS_S_m)
        .other          _Z22matrix_multiply_sharedPfS_S_m,@"STO_CUDA_ENTRY STV_DEFAULT"
_Z22matrix_multiply_sharedPfS_S_m:
.text._Z22matrix_multiply_sharedPfS_S_m:
[----:B------:R-:W-:Y:S01]  /*0000*/  LDC R1, c[0x0][0x37c] ;  /* 0x0000df00ff017b82 */ /* 0x000fe20000000800 */
[----:B------:R-:W0:Y:S01]  /*0010*/  LDCU.64 UR12, c[0x0][0x398] ;  /* 0x00007300ff0c77ac */ /* 0x000e220008000a00 */
[----:B------:R-:W1:Y:S01]  /*0020*/  S2R R3, SR_CTAID.Y ;  /* 0x0000000000037919 */ /* 0x000e620000002600 */
[----:B------:R-:W-:Y:S01]  /*0030*/  HFMA2 R25, -RZ, RZ, 0, 0 ;  /* 0x00000000ff197431 */ /* 0x000fe200000001ff */
[----:B------:R-:W2:Y:S01]  /*0040*/  LDCU.64 UR10, c[0x0][0x358] ;  /* 0x00006b00ff0a77ac */ /* 0x000ea20008000a00 */
[----:B------:R-:W1:Y:S01]  /*0050*/  S2R R0, SR_TID.Y ;  /* 0x0000000000007919 */ /* 0x000e620000002200 */
[----:B------:R-:W3:Y:S01]  /*0060*/  S2R R5, SR_CTAID.X ;  /* 0x0000000000057919 */ /* 0x000ee20000002500 */
[----:B------:R-:W3:Y:S01]  /*0070*/  S2R R18, SR_TID.X ;  /* 0x0000000000127919 */ /* 0x000ee20000002100 */
[----:B0-----:R-:W-:-:S04]  /*0080*/  UISETP.GE.U32.AND UP0, UPT, UR12, 0x8, UPT ;  /* 0x000000080c00788c */ /* 0x001fc8000bf06070 */
[----:B------:R-:W-:Y:S01]  /*0090*/  UISETP.GE.U32.AND.EX UP0, UPT, UR13, URZ, UPT, UP0 ;  /* 0x000000ff0d00728c */ /* 0x000fe2000bf06100 */
[----:B-1----:R-:W-:Y:S02]  /*00a0*/  LEA R3, R3, R0, 0x3 ;  /* 0x0000000003037211 */ /* 0x002fe400078e18ff */
[----:B---3--:R-:W-:-:S06]  /*00b0*/  LEA R4, R5, R18, 0x3 ;  /* 0x0000001205047211 */ /* 0x008fcc00078e18ff */
[----:B--2---:R-:W-:Y:S05]  /*00c0*/  BRA.U !UP0, `(.L_x_0) ;  /* 0x00000009081c7547 */ /* 0x004fea000b800000 */
[----:B------:R-:W0:Y:S01]  /*00d0*/  S2UR UR6, SR_CgaCtaId ;  /* 0x00000000000679c3 */ /* 0x000e220000008800 */
[----:B------:R-:W-:Y:S01]  /*00e0*/  USHF.R.U64 UR7, UR12, 0x3, UR13 ;  /* 0x000000030c077899 */ /* 0x000fe2000800120d */
[----:B------:R-:W-:Y:S01]  /*00f0*/  MOV R19, RZ ;  /* 0x000000ff00137202 */ /* 0x000fe20000000f00 */
[----:B------:R-:W-:Y:S01]  /*0100*/  UMOV UR4, 0x400 ;  /* 0x0000040000047882 */ /* 0x000fe20000000000 */
[----:B------:R-:W-:Y:S01]  /*0110*/  USHF.R.U32.HI UR8, URZ, 0x3, UR13 ;  /* 0x00000003ff087899 */ /* 0x000fe2000801160d */
[----:B------:R-:W-:Y:S01]  /*0120*/  MOV R25, RZ ;  /* 0x000000ff00197202 */ /* 0x000fe20000000f00 */
[----:B------:R-:W-:Y:S01]  /*0130*/  UISETP.NE.U32.AND UP0, UPT, UR7, 0x1, UPT ;  /* 0x000000010700788c */ /* 0x000fe2000bf05070 */
[C---:B------:R-:W-:Y:S01]  /*0140*/  IMAD.WIDE.U32 R6, R3.reuse, UR12, R18 ;  /* 0x0000000c03067c25 */ /* 0x040fe2000f8e0012 */
[----:B------:R-:W-:Y:S02]  /*0150*/  UIADD3 UR5, UPT, UPT, UR4, 0x100, URZ ;  /* 0x0000010004057890 */ /* 0x000fe4000fffe0ff */
[----:B------:R-:W-:Y:S01]  /*0160*/  UISETP.NE.AND.EX UP0, UPT, UR8, URZ, UPT, UP0 ;  /* 0x000000ff0800728c */ /* 0x000fe2000bf05300 */
[----:B------:R-:W-:Y:S01]  /*0170*/  IMAD R16, R3, UR13, R7 ;  /* 0x0000000d03107c24 */ /* 0x000fe2000f8e0207 */
[----:B0-----:R-:W-:-:S02]  /*0180*/  ULEA UR4, UR6, UR4, 0x18 ;  /* 0x0000000406047291 */ /* 0x001fc4000f8ec0ff */
[----:B------:R-:W-:-:S04]  /*0190*/  ULEA UR5, UR6, UR5, 0x18 ;  /* 0x0000000506057291 */ /* 0x000fc8000f8ec0ff */
[----:B------:R-:W-:Y:S01]  /*01a0*/  LEA R5, R0, UR4, 0x5 ;  /* 0x0000000400057c11 */ /* 0x000fe2000f8e28ff */
[----:B------:R-:W-:Y:S01]  /*01b0*/  UMOV UR4, URZ ;  /* 0x000000ff00047c82 */ /* 0x000fe20008000000 */
[C---:B------:R-:W-:Y:S02]  /*01c0*/  LEA R17, R18.reuse, UR5, 0x2 ;  /* 0x0000000512117c11 */ /* 0x040fe4000f8e10ff */
[----:B------:R-:W-:Y:S02]  /*01d0*/  LEA R18, R18, R5, 0x2 ;  /* 0x0000000512127211 */ /* 0x000fe400078e10ff */
[----:B------:R-:W-:Y:S01]  /*01e0*/  LEA R19, R0, R17, 0x5 ;  /* 0x0000001100137211 */ /* 0x000fe200078e28ff */
[----:B------:R-:W-:Y:S06]  /*01f0*/  BRA.U !UP0, `(.L_x_1) ;  /* 0x0000000508387547 */ /* 0x000fec000b800000 */
[----:B------:R-:W-:Y:S01]  /*0200*/  MOV R25, RZ ;  /* 0x000000ff00197202 */ /* 0x000fe20000000f00 */
[----:B------:R-:W0:Y:S01]  /*0210*/  LDCU.128 UR16, c[0x0][0x380] ;  /* 0x00007000ff1077ac */ /* 0x000e220008000c00 */
[----:B------:R-:W-:Y:S01]  /*0220*/  MOV R2, R0 ;  /* 0x0000000000027202 */ /* 0x000fe20000000f00 */
[----:B------:R-:W-:Y:S02]  /*0230*/  ULOP3.LUT UR5, UR7, 0xfffffffe, URZ, 0xc0, !UPT ;  /* 0xfffffffe07057892 */ /* 0x000fe4000f8ec0ff */
[----:B------:R-:W-:Y:S01]  /*0240*/  ULOP3.LUT UR6, UR8, 0x1fffffff, URZ, 0xc0, !UPT ;  /* 0x1fffffff08067892 */ /* 0x000fe2000f8ec0ff */
[----:B------:R-:W-:-:S11]  /*0250*/  UMOV UR4, 0x8 ;  /* 0x0000000800047882 */ /* 0x000fd60000000000 */
.L_x_2:
[----:B------:R-:W-:Y:S01]  /*0260*/  HFMA2 R21, -RZ, RZ, 0, 0 ;  /* 0x00000000ff157431 */ /* 0x000fe200000001ff */
[----:B------:R-:W-:Y:S01]  /*0270*/  UIADD3 UR7, UPT, UPT, UR4, -0x8, URZ ;  /* 0xfffffff804077890 */ /* 0x000fe2000fffe0ff */
[----:B------:R-:W-:-:S05]  /*0280*/  MOV R20, R4 ;  /* 0x0000000400147202 */ /* 0x000fca0000000f00 */
[----:B------:R-:W-:Y:S01]  /*0290*/  IADD3 R12, P1, PT, R6, UR7, RZ ;  /* 0x00000007060c7c10 */ /* 0x000fe2000ff3e0ff */
[----:B------:R-:W-:-:S03]  /*02a0*/  IMAD.WIDE.U32 R8, R2, UR12, R20 ;  /* 0x0000000c02087c25 */ /* 0x000fc6000f8e0014 */
[----:B------:R-:W-:Y:S02]  /*02b0*/  IADD3.X R13, PT, PT, RZ, R16, RZ, P1, !PT ;  /* 0x00000010ff0d7210 */ /* 0x000fe40000ffe4ff */
[----:B0-----:R-:W-:Y:S01]  /*02c0*/  LEA R22, P1, R12, UR16, 0x2 ;  /* 0x000000100c167c11 */ /* 0x001fe2000f8210ff */
[----:B------:R-:W-:Y:S01]  /*02d0*/  IMAD R9, R2, UR13, R9 ;  /* 0x0000000d02097c24 */ /* 0x000fe2000f8e0209 */
[----:B------:R-:W-:Y:S02]  /*02e0*/  LEA R10, P0, R8, UR18, 0x2 ;  /* 0x00000012080a7c11 */ /* 0x000fe4000f8010ff */
[----:B------:R-:W-:Y:S02]  /*02f0*/  LEA.HI.X R23, R12, UR17, R13, 0x2, P1 ;  /* 0x000000110c177c11 */ /* 0x000fe400088f140d */
[----:B------:R-:W-:-:S03]  /*0300*/  LEA.HI.X R11, R8, UR19, R9, 0x2, P0 ;  /* 0x00000013080b7c11 */ /* 0x000fc600080f1409 */
[----:B------:R-:W2:Y:S04]  /*0310*/  LDG.E R9, desc[UR10][R22.64] ;  /* 0x0000000a16097981 */ /* 0x000ea8000c1e1900 */
[----:B------:R-:W3:Y:S04]  /*0320*/  LDG.E R10, desc[UR10][R10.64] ;  /* 0x0000000a0a0a7981 */ /* 0x000ee8000c1e1900 */
[----:B--2---:R-:W-:Y:S04]  /*0330*/  STS [R18], R9 ;  /* 0x0000000912007388 */ /* 0x004fe80000000800 */
[----:B---3--:R-:W-:Y:S01]  /*0340*/  STS [R19], R10 ;  /* 0x0000000a13007388 */ /* 0x008fe20000000800 */
[----:B------:R-:W-:Y:S06]  /*0350*/  BAR.SYNC.DEFER_BLOCKING 0x0 ;  /* 0x0000000000007b1d */ /* 0x000fec0000010000 */
[----:B------:R-:W-:Y:S04]  /*0360*/  LDS R8, [R17] ;  /* 0x0000000011087984 */ /* 0x000fe80000000800 */
[----:B------:R-:W0:Y:S04]  /*0370*/  LDS.128 R12, [R5] ;  /* 0x00000000050c7984 */ /* 0x000e280000000c00 */
[----:B------:R-:W1:Y:S04]  /*0380*/  LDS R27, [R17+0x20] ;  /* 0x00002000111b7984 */ /* 0x000e680000000800 */
[----:B------:R-:W2:Y:S04]  /*0390*/  LDS R24, [R17+0x40] ;  /* 0x0000400011187984 */ /* 0x000ea80000000800 */
[----:B------:R-:W-:Y:S01]  /*03a0*/  LDS R26, [R17+0xe0] ;  /* 0x0000e000111a7984 */ /* 0x000fe20000000800 */
[----:B0-----:R-:W-:-:S03]  /*03b0*/  FFMA R8, R12, R8, R25 ;  /* 0x000000080c087223 */ /* 0x001fc60000000019 */
[----:B------:R-:W-:Y:S01]  /*03c0*/  LDS R25, [R17+0x80] ;  /* 0x0000800011197984 */ /* 0x000fe20000000800 */
[----:B-1----:R-:W-:-:S03]  /*03d0*/  FFMA R27, R27, R13, R8 ;  /* 0x0000000d1b1b7223 */ /* 0x002fc60000000008 */
[----:B------:R-:W0:Y:S01]  /*03e0*/  LDS R13, [R17+0x60] ;  /* 0x00006000110d7984 */ /* 0x000e220000000800 */
[----:B--2---:R-:W-:-:S03]  /*03f0*/  FFMA R14, R24, R14, R27 ;  /* 0x0000000e180e7223 */ /* 0x004fc6000000001b */
[----:B------:R-:W-:Y:S04]  /*0400*/  LDS R24, [R17+0xa0] ;  /* 0x0000a00011187984 */ /* 0x000fe80000000800 */
[----:B------:R-:W-:Y:S04]  /*0410*/  LDS R27, [R17+0xc0] ;  /* 0x0000c000111b7984 */ /* 0x000fe80000000800 */
[----:B------:R-:W1:Y:S01]  /*0420*/  LDS.128 R8, [R5+0x10] ;  /* 0x0000100005087984 */ /* 0x000e620000000c00 */
[----:B------:R-:W-:Y:S01]  /*0430*/  BAR.SYNC.DEFER_BLOCKING 0x0 ;  /* 0x0000000000007b1d */ /* 0x000fe20000010000 */
[----:B------:R-:W-:-:S05]  /*0440*/  IADD3 R12, PT, PT, R2, 0x8, RZ ;  /* 0x00000008020c7810 */ /* 0x000fca0007ffe0ff */
[----:B------:R-:W-:-:S04]  /*0450*/  IMAD.WIDE.U32 R28, R12, UR12, R20 ;  /* 0x0000000c0c1c7c25 */ /* 0x000fc8000f8e0014 */
[----:B------:R-:W-:Y:S01]  /*0460*/  IMAD R21, R12, UR13, R29 ;  /* 0x0000000d0c157c24 */ /* 0x000fe2000f8e021d */
[----:B------:R-:W-:-:S04]  /*0470*/  LEA R20, P0, R28, UR18, 0x2 ;  /* 0x000000121c147c11 */ /* 0x000fc8000f8010ff */
[----:B------:R-:W-:Y:S01]  /*0480*/  LEA.HI.X R21, R28, UR19, R21, 0x2, P0 ;  /* 0x000000131c157c11 */ /* 0x000fe200080f1415 */
[----:B------:R-:W2:Y:S04]  /*0490*/  LDG.E R22, desc[UR10][R22.64+0x20] ;  /* 0x0000200a16167981 */ /* 0x000ea8000c1e1900 */
[----:B------:R-:W3:Y:S01]  /*04a0*/  LDG.E R28, desc[UR10][R20.64] ;  /* 0x0000000a141c7981 */ /* 0x000ee2000c1e1900 */
[----:B0-----:R-:W-:-:S04]  /*04b0*/  FFMA R29, R13, R15, R14 ;  /* 0x0000000f0d1d7223 */ /* 0x001fc8000000000e */
[----:B-1----:R-:W-:-:S04]  /*04c0*/  FFMA R25, R8, R25, R29 ;  /* 0x0000001908197223 */ /* 0x002fc8000000001d */
[----:B------:R-:W-:-:S04]  /*04d0*/  FFMA R24, R24, R9, R25 ;  /* 0x0000000918187223 */ /* 0x000fc80000000019 */
[----:B------:R-:W-:-:S04]  /*04e0*/  FFMA R27, R27, R10, R24 ;  /* 0x0000000a1b1b7223 */ /* 0x000fc80000000018 */
[----:B------:R-:W-:Y:S01]  /*04f0*/  FFMA R27, R26, R11, R27 ;  /* 0x0000000b1a1b7223 */ /* 0x000fe2000000001b */
[----:B------:R-:W-:-:S04]  /*0500*/  UIADD3 UR5, UP0, UPT, UR5, -0x2, URZ ;  /* 0xfffffffe05057890 */ /* 0x000fc8000ff1e0ff */
[----:B------:R-:W-:Y:S02]  /*0510*/  UIADD3.X UR6, UPT, UPT, UR6, -0x1, URZ, UP0, !UPT ;  /* 0xffffffff06067890 */ /* 0x000fe400087fe4ff */
[----:B------:R-:W-:-:S04]  /*0520*/  UISETP.NE.U32.AND UP0, UPT, UR5, URZ, UPT ;  /* 0x000000ff0500728c */ /* 0x000fc8000bf05070 */
[----:B------:R-:W-:Y:S01]  /*0530*/  UISETP.NE.AND.EX UP0, UPT, UR6, URZ, UPT, UP0 ;  /* 0x000000ff0600728c */ /* 0x000fe2000bf05300 */
[----:B------:R-:W-:Y:S01]  /*0540*/  IADD3 R2, PT, PT, R2, 0x10, RZ ;  /* 0x0000001002027810 */ /* 0x000fe20007ffe0ff */
[----:B------:R-:W-:Y:S01]  /*0550*/  UIADD3 UR4, UPT, UPT, UR4, 0x10, URZ ;  /* 0x0000001004047890 */ /* 0x000fe2000fffe0ff */
[----:B--2---:R-:W-:Y:S04]  /*0560*/  STS [R18], R22 ;  /* 0x0000001612007388 */ /* 0x004fe80000000800 */
[----:B---3--:R-:W-:Y:S01]  /*0570*/  STS [R19], R28 ;  /* 0x0000001c13007388 */ /* 0x008fe20000000800 */
[----:B------:R-:W-:Y:S06]  /*0580*/  BAR.SYNC.DEFER_BLOCKING 0x0 ;  /* 0x0000000000007b1d */ /* 0x000fec0000010000 */
[----:B------:R-:W-:Y:S04]  /*0590*/  LDS R23, [R17] ;  /* 0x0000000011177984 */ /* 0x000fe80000000800 */
[----:B------:R-:W0:Y:S04]  /*05a0*/  LDS.128 R12, [R5] ;  /* 0x00000000050c7984 */ /* 0x000e280000000c00 */
[----:B------:R-:W1:Y:S04]  /*05b0*/  LDS R22, [R17+0x20] ;  /* 0x0000200011167984 */ /* 0x000e680000000800 */
[----:B------:R-:W2:Y:S04]  /*05c0*/  LDS R25, [R17+0x40] ;  /* 0x0000400011197984 */ /* 0x000ea80000000800 */
[----:B------:R-:W3:Y:S04]  /*05d0*/  LDS R20, [R17+0x60] ;  /* 0x0000600011147984 */ /* 0x000ee80000000800 */
[----:B------:R-:W-:Y:S04]  /*05e0*/  LDS R21, [R17+0x80] ;  /* 0x0000800011157984 */ /* 0x000fe80000000800 */
[----:B------:R-:W4:Y:S04]  /*05f0*/  LDS.128 R8, [R5+0x10] ;  /* 0x0000100005087984 */ /* 0x000f280000000c00 */
[----:B------:R-:W5:Y:S01]  /*0600*/  LDS R24, [R17+0xa0] ;  /* 0x0000a00011187984 */ /* 0x000f620000000800 */
[----:B0-----:R-:W-:-:S03]  /*0610*/  FFMA R27, R12, R23, R27 ;  /* 0x000000170c1b7223 */ /* 0x001fc6000000001b */
[----:B------:R-:W0:Y:S04]  /*0620*/  LDS R23, [R17+0xc0] ;  /* 0x0000c00011177984 */ /* 0x000e280000000800 */
[----:B------:R-:W0:Y:S01]  /*0630*/  LDS R12, [R17+0xe0] ;  /* 0x0000e000110c7984 */ /* 0x000e220000000800 */
[----:B-1----:R-:W-:-:S04]  /*0640*/  FFMA R22, R22, R13, R27 ;  /* 0x0000000d16167223 */ /* 0x002fc8000000001b */
[----:B--2---:R-:W-:-:S04]  /*0650*/  FFMA R25, R25, R14, R22 ;  /* 0x0000000e19197223 */ /* 0x004fc80000000016 */
[----:B---3--:R-:W-:-:S04]  /*0660*/  FFMA R15, R20, R15, R25 ;  /* 0x0000000f140f7223 */ /* 0x008fc80000000019 */
[----:B----4-:R-:W-:-:S04]  /*0670*/  FFMA R15, R8, R21, R15 ;  /* 0x00000015080f7223 */ /* 0x010fc8000000000f */
[----:B-----5:R-:W-:-:S04]  /*0680*/  FFMA R24, R24, R9, R15 ;  /* 0x0000000918187223 */ /* 0x020fc8000000000f */
[----:B0-----:R-:W-:-:S04]  /*0690*/  FFMA R23, R23, R10, R24 ;  /* 0x0000000a17177223 */ /* 0x001fc80000000018 */
[----:B------:R-:W-:Y:S01]  /*06a0*/  FFMA R25, R12, R11, R23 ;  /* 0x0000000b0c197223 */ /* 0x000fe20000000017 */
[----:B------:R-:W-:Y:S06]  /*06b0*/  BAR.SYNC.DEFER_BLOCKING 0x0 ;  /* 0x0000000000007b1d */ /* 0x000fec0000010000 */
[----:B------:R-:W-:Y:S05]  /*06c0*/  BRA.U UP0, `(.L_x_2) ;  /* 0xfffffff900e47547 */ /* 0x000fea000b83ffff */
[----:B------:R-:W-:-:S12]  /*06d0*/  UIADD3 UR4, UPT, UPT, UR4, -0x8, URZ ;  /* 0xfffffff804047890 */ /* 0x000fd8000fffe0ff */
.L_x_1:
[----:B------:R-:W-:-:S09]  /*06e0*/  ULOP3.LUT UP0, URZ, UR12, 0x8, URZ, 0xc0, !UPT ;  /* 0x000000080cff7892 */ /* 0x000fd2000f80c0ff */
[----:B------:R-:W-:Y:S05]  /*06f0*/  BRA.U !UP0, `(.L_x_0) ;  /* 0x0000000108907547 */ /* 0x000fea000b800000 */
[----:B------:R-:W0:Y:S01]  /*0700*/  LDCU.128 UR16, c[0x0][0x380] ;  /* 0x00007000ff1077ac */ /* 0x000e220008000c00 */
[----:B------:R-:W-:Y:S01]  /*0710*/  HFMA2 R7, -RZ, RZ, 0, 0 ;  /* 0x00000000ff077431 */ /* 0x000fe200000001ff */
[----:B------:R-:W-:Y:S02]  /*0720*/  IADD3 R11, PT, PT, R0, UR4, RZ ;  /* 0x00000004000b7c10 */ /* 0x000fe4000fffe0ff */
[----:B------:R-:W-:Y:S02]  /*0730*/  IADD3 R0, P1, PT, R6, UR4, RZ ;  /* 0x0000000406007c10 */ /* 0x000fe4000ff3e0ff */
[----:B------:R-:W-:-:S05]  /*0740*/  MOV R6, R4 ;  /* 0x0000000400067202 */ /* 0x000fca0000000f00 */
[----:B------:R-:W-:Y:S01]  /*0750*/  IMAD.WIDE.U32 R8, R11, UR12, R6 ;  /* 0x0000000c0b087c25 */ /* 0x000fe2000f8e0006 */
[----:B------:R-:W-:-:S03]  /*0760*/  IADD3.X R7, PT, PT, RZ, R16, RZ, P1, !PT ;  /* 0x00000010ff077210 */ /* 0x000fc60000ffe4ff */
[----:B------:R-:W-:Y:S01]  /*0770*/  IMAD R11, R11, UR13, R9 ;  /* 0x0000000d0b0b7c24 */ /* 0x000fe2000f8e0209 */
[----:B0-----:R-:W-:Y:S02]  /*0780*/  LEA R6, P0, R0, UR16, 0x2 ;  /* 0x0000001000067c11 */ /* 0x001fe4000f8010ff */
[----:B------:R-:W-:Y:S02]  /*0790*/  LEA R20, P1, R8, UR18, 0x2 ;  /* 0x0000001208147c11 */ /* 0x000fe4000f8210ff */
[----:B------:R-:W-:Y:S02]  /*07a0*/  LEA.HI.X R7, R0, UR17, R7, 0x2, P0 ;  /* 0x0000001100077c11 */ /* 0x000fe400080f1407 */
[----:B------:R-:W-:-:S04]  /*07b0*/  LEA.HI.X R21, R8, UR19, R11, 0x2, P1 ;  /* 0x0000001308157c11 */ /* 0x000fc800088f140b */
        /* <DEDUP_REMOVED lines=12> */
[----:B------:R-:W5:Y:S04]  /*0880*/  LDS R21, [R17+0xa0] ;  /* 0x0000a00011157984 */ /* 0x000f680000000800 */
[----:B------:R-:W5:Y:S04]  /*0890*/  LDS R6, [R17+0xc0] ;  /* 0x0000c00011067984 */ /* 0x000f680000000800 */
[----:B------:R-:W5:Y:S01]  /*08a0*/  LDS R7, [R17+0xe0] ;  /* 0x0000e00011077984 */ /* 0x000f620000000800 */
[----:B0-----:R-:W-:-:S04]  /*08b0*/  FFMA R0, R8, R0, R25 ;  /* 0x0000000008007223 */ /* 0x001fc80000000019 */
[----:B-1----:R-:W-:-:S04]  /*08c0*/  FFMA R9, R23, R9, R0 ;  /* 0x0000000917097223 */ /* 0x002fc80000000000 */
[----:B--2---:R-:W-:-:S04]  /*08d0*/  FFMA R2, R2, R10, R9 ;  /* 0x0000000a02027223 */ /* 0x004fc80000000009 */
[----:B---3--:R-:W-:-:S04]  /*08e0*/  FFMA R11, R27, R11, R2 ;  /* 0x0000000b1b0b7223 */ /* 0x008fc80000000002 */
[----:B----4-:R-:W-:-:S04]  /*08f0*/  FFMA R12, R12, R16, R11 ;  /* 0x000000100c0c7223 */ /* 0x010fc8000000000b */
[----:B-----5:R-:W-:-:S04]  /*0900*/  FFMA R13, R21, R13, R12 ;  /* 0x0000000d150d7223 */ /* 0x020fc8000000000c */
[----:B------:R-:W-:-:S04]  /*0910*/  FFMA R6, R6, R14, R13 ;  /* 0x0000000e06067223 */ /* 0x000fc8000000000d */
[----:B------:R-:W-:Y:S01]  /*0920*/  FFMA R25, R7, R15, R6 ;  /* 0x0000000f07197223 */ /* 0x000fe20000000006 */
[----:B------:R-:W-:Y:S06]  /*0930*/  BAR.SYNC.DEFER_BLOCKING 0x0 ;  /* 0x0000000000007b1d */ /* 0x000fec0000010000 */
.L_x_0:
[----:B------:R-:W0:Y:S01]  /*0940*/  LDCU.64 UR4, c[0x0][0x390] ;  /* 0x00007200ff0477ac */ /* 0x000e220008000a00 */
[----:B------:R-:W-:-:S03]  /*0950*/  MOV R5, RZ ;  /* 0x000000ff00057202 */ /* 0x000fc60000000f00 */
[----:B------:R-:W-:-:S04]  /*0960*/  IMAD.WIDE.U32 R4, R3, UR12, R4 ;  /* 0x0000000c03047c25 */ /* 0x000fc8000f8e0004 */
[----:B------:R-:W-:Y:S01]  /*0970*/  IMAD R3, R3, UR13, R5 ;  /* 0x0000000d03037c24 */ /* 0x000fe2000f8e0205 */
[----:B0-----:R-:W-:-:S04]  /*0980*/  LEA R2, P0, R4, UR4, 0x2 ;  /* 0x0000000404027c11 */ /* 0x001fc8000f8010ff */
[----:B------:R-:W-:-:S05]  /*0990*/  LEA.HI.X R3, R4, UR5, R3, 0x2, P0 ;  /* 0x0000000504037c11 */ /* 0x000fca00080f1403 */
[----:B------:R-:W-:Y:S01]  /*09a0*/  STG.E desc[UR10][R2.64], R25 ;  /* 0x0000001902007986 */ /* 0x000fe2000c10190a */
[----:B------:R-:W-:Y:S05]  /*09b0*/  EXIT ;  /* 0x000000000000794d */ /* 0x000fea0003800000 */
.L_x_3:
[----:B------:R-:W-:-:S00]  /*09c0*/  BRA `(.L_x_3) ;  /* 0xfffffffc00fc7947 */ /* 0x000fc0000383ffff */
[----:B------:R-:W-:-:S00]  /*09d0*/  NOP ;  /* 0x0000000000007918 */ /* 0x000fc00000000000 */
        /* <DEDUP_REMOVED lines=10> */
.L_x_10:


//--------------------- .text._Z22matrix_multiply_simplePfS_S_m --------------------------
	.section	.text._Z22matrix_multiply_simplePfS_S_m,"ax",@progbits
	.align	128
        .global         _Z22matrix_multiply_simplePfS_S_m
        .type           _Z22matrix_multiply_simplePfS_S_m,@function
        .size           _Z22matrix_multiply_simplePfS_S_m,(.L_x_11 - _Z22matrix_multiply_simplePfS_S_m)
        .other          _Z22matrix_multiply_simplePfS_S_m,@"STO_CUDA_ENTRY STV_DEFAULT"
_Z22matrix_multiply_simplePfS_S_m:
.text._Z22matrix_multiply_simplePfS_S_m:
[----:B------:R-:W-:Y:S08]  /*0000*/  LDC R1, c[0x0][0x37c] ;  /* 0x0000df00ff017b82 */ /* 0x000ff00000000800 */
[----:B------:R-:W0:Y:S01]  /*0010*/  LDC.64 R12, c[0x0][0x398] ;  /* 0x0000e600ff0c7b82 */ /* 0x000e220000000a00 */
[----:B------:R-:W1:Y:S01]  /*0020*/  S2R R3, SR_TID.Y ;  /* 0x0000000000037919 */ /* 0x000e620000002200 */
[----:B------:R-:W2:Y:S01]  /*0030*/  LDCU.64 UR6, c[0x0][0x358] ;  /* 0x00006b00ff0677ac */ /* 0x000ea20008000a00 */
[----:B------:R-:W-:Y:S01]  /*0040*/  IMAD.MOV.U32 R26, RZ, RZ, RZ ;  /* 0x000000ffff1a7224 */ /* 0x000fe200078e00ff */
[----:B------:R-:W3:Y:S04]  /*0050*/  S2R R15, SR_TID.X ;  /* 0x00000000000f7919 */ /* 0x000ee80000002100 */
[----:B------:R-:W1:Y:S08]  /*0060*/  LDC R0, c[0x0][0x364] ;  /* 0x0000d900ff007b82 */ /* 0x000e700000000800 */
[----:B------:R-:W1:Y:S08]  /*0070*/  S2UR UR4, SR_CTAID.Y ;  /* 0x00000000000479c3 */ /* 0x000e700000002600 */
[----:B------:R-:W3:Y:S01]  /*0080*/  S2UR UR5, SR_CTAID.X ;  /* 0x00000000000579c3 */ /* 0x000ee20000002500 */
[----:B0-----:R-:W-:-:S04]  /*0090*/  ISETP.NE.U32.AND P0, PT, R12, RZ, PT ;  /* 0x000000ff0c00720c */ /* 0x001fc80003f05070 */
[----:B------:R-:W-:-:S03]  /*00a0*/  ISETP.NE.AND.EX P0, PT, R13, RZ, PT, P0 ;  /* 0x000000ff0d00720c */ /* 0x000fc60003f05300 */
[----:B------:R-:W3:Y:S01]  /*00b0*/  LDC R14, c[0x0][0x360] ;  /* 0x0000d800ff0e7b82 */ /* 0x000ee20000000800 */
[----:B-1----:R-:W-:Y:S02]  /*00c0*/  IMAD R0, R0, UR4, R3 ;  /* 0x0000000400007c24 */ /* 0x002fe4000f8e0203 */
[----:B---3--:R-:W-:-:S07]  /*00d0*/  IMAD R14, R14, UR5, R15 ;  /* 0x000000050e0e7c24 */ /* 0x008fce000f8e020f */
[----:B--2---:R-:W-:Y:S05]  /*00e0*/  @!P0 BRA `(.L_x_4) ;  /* 0x0000000800fc8947 */ /* 0x004fea0003800000 */
[----:B------:R-:W-:Y:S01]  /*00f0*/  ISETP.GE.U32.AND P1, PT, R12, 0x8, PT ;  /* 0x000000080c00780c */ /* 0x000fe20003f26070 */
[----:B------:R-:W-:Y:S01]  /*0100*/  IMAD.WIDE.U32 R16, R0, R12, RZ ;  /* 0x0000000c00107225 */ /* 0x000fe200078e00ff */
[----:B------:R-:W-:Y:S01]  /*0110*/  LOP3.LUT R2, R12, 0x7, RZ, 0xc0, !PT ;  /* 0x000000070c027812 */ /* 0x000fe200078ec0ff */
[----:B------:R-:W-:Y:S01]  /*0120*/  UMOV UR4, URZ ;  /* 0x000000ff00047c82 */ /* 0x000fe20008000000 */
[----:B------:R-:W-:Y:S01]  /*0130*/  ISETP.GE.U32.AND.EX P1, PT, R13, RZ, PT, P1 ;  /* 0x000000ff0d00720c */ /* 0x000fe20003f26110 */
[----:B------:R-:W-:Y:S01]  /*0140*/  IMAD.MOV.U32 R26, RZ, RZ, RZ ;  /* 0x000000ffff1a7224 */ /* 0x000fe200078e00ff */
[----:B------:R-:W-:Y:S01]  /*0150*/  ISETP.NE.U32.AND P0, PT, R2, RZ, PT ;  /* 0x000000ff0200720c */ /* 0x000fe20003f05070 */
[----:B------:R-:W-:Y:S01]  /*0160*/  IMAD.MOV.U32 R4, RZ, RZ, RZ ;  /* 0x000000ffff047224 */ /* 0x000fe200078e00ff */
[----:B------:R-:W-:Y:S01]  /*0170*/  SHF.R.S32.HI R15, RZ, 0x1f, R14 ;  /* 0x0000001fff0f7819 */ /* 0x000fe2000001140e */
[----:B------:R-:W-:Y:S01]  /*0180*/  IMAD R5, R0, R13, R17 ;  /* 0x0000000d00057224 */ /* 0x000fe200078e0211 */
[----:B------:R-:W-:-:S07]  /*0190*/  ISETP.NE.AND.EX P0, PT, RZ, RZ, PT, P0 ;  /* 0x000000ffff00720c */ /* 0x000fce0003f05300 */
[----:B------:R-:W-:Y:S06]  /*01a0*/  @!P1 BRA `(.L_x_5) ;  /* 0x0000000400089947 */ /* 0x000fec0003800000 */
[----:B------:R-:W0:Y:S01]  /*01b0*/  LDCU.128 UR8, c[0x0][0x380] ;  /* 0x00007000ff0877ac */ /* 0x000e220008000c00 */
[C---:B------:R-:W-:Y:S01]  /*01c0*/  LOP3.LUT R4, R12.reuse, 0xfffffff8, RZ, 0xc0, !PT ;  /* 0xfffffff80c047812 */ /* 0x040fe200078ec0ff */
[C---:B------:R-:W-:Y:S01]  /*01d0*/  IMAD.SHL.U32 R7, R12.reuse, 0x4, RZ ;  /* 0x000000040c077824 */ /* 0x040fe200078e00ff */
[C-C-:B------:R-:W-:Y:S01]  /*01e0*/  SHF.L.U64.HI R8, R12.reuse, 0x5, R13.reuse ;  /* 0x000000050c087819 */ /* 0x140fe2000001020d */
[----:B------:R-:W1:Y:S01]  /*01f0*/  LDCU UR4, c[0x0][0x39c] ;  /* 0x00007380ff0477ac */ /* 0x000e620008000800 */
[----:B------:R-:W-:Y:S01]  /*0200*/  SHF.L.U64.HI R10, R12, 0x2, R13 ;  /* 0x000000020c0a7819 */ /* 0x000fe2000001020d */
[----:B------:R-:W-:Y:S02]  /*0210*/  IMAD.MOV.U32 R26, RZ, RZ, RZ ;  /* 0x000000ffff1a7224 */ /* 0x000fe400078e00ff */
[----:B------:R-:W-:Y:S01]  /*0220*/  IMAD.MOV.U32 R11, RZ, RZ, R4 ;  /* 0x000000ffff0b7224 */ /* 0x000fe200078e0004 */
[----:B0-----:R-:W-:Y:S02]  /*0230*/  LEA R6, P1, R14, UR10, 0x2 ;  /* 0x0000000a0e067c11 */ /* 0x001fe4000f8210ff */
[----:B------:R-:W-:-:S02]  /*0240*/  LEA R20, P2, R16, UR8, 0x2 ;  /* 0x0000000810147c11 */ /* 0x000fc4000f8410ff */
[----:B------:R-:W-:Y:S01]  /*0250*/  LEA.HI.X R3, R14, UR11, R15, 0x2, P1 ;  /* 0x0000000b0e037c11 */ /* 0x000fe200088f140f */
[----:B-1----:R-:W-:Y:S01]  /*0260*/  IMAD.U32 R9, RZ, RZ, UR4 ;  /* 0x00000004ff097e24 */ /* 0x002fe2000f8e00ff */
[----:B------:R-:W-:Y:S02]  /*0270*/  LEA.HI.X R21, R16, UR9, R5, 0x2, P2 ;  /* 0x0000000910157c11 */ /* 0x000fe400090f1405 */
[----:B------:R-:W-:-:S05]  /*0280*/  IADD3 R20, P1, PT, R20, 0x10, RZ ;  /* 0x0000001014147810 */ /* 0x000fca0007f3e0ff */
[----:B------:R-:W-:-:S08]  /*0290*/  IMAD.X R21, RZ, RZ, R21, P1 ;  /* 0x000000ffff157224 */ /* 0x000fd000008e0615 */
.L_x_6:
[----:B------:R-:W-:Y:S02]  /*02a0*/  IMAD.MOV.U32 R24, RZ, RZ, R6 ;  /* 0x000000ffff187224 */ /* 0x000fe400078e0006 */
[----:B------:R-:W-:Y:S02]  /*02b0*/  IMAD.MOV.U32 R18, RZ, RZ, R20 ;  /* 0x000000ffff127224 */ /* 0x000fe400078e0014 */
[----:B------:R-:W-:Y:S02]  /*02c0*/  IMAD.MOV.U32 R19, RZ, RZ, R21 ;  /* 0x000000ffff137224 */ /* 0x000fe400078e0015 */
[----:B------:R-:W-:-:S03]  /*02d0*/  IMAD.MOV.U32 R25, RZ, RZ, R3 ;  /* 0x000000ffff197224 */ /* 0x000fc600078e0003 */
[----:B------:R-:W2:Y:S04]  /*02e0*/  LDG.E R29, desc[UR6][R18.64+-0x10] ;  /* 0xfffff006121d7981 */ /* 0x000ea8000c1e1900 */
[----:B------:R-:W2:Y:S01]  /*02f0*/  LDG.E R24, desc[UR6][R24.64] ;  /* 0x0000000618187981 */ /* 0x000ea2000c1e1900 */
[----:B------:R-:W-:-:S03]  /*0300*/  IADD3 R22, P1, PT, R6, R7, RZ ;  /* 0x0000000706167210 */ /* 0x000fc60007f3e0ff */
[----:B------:R-:W3:Y:S02]  /*0310*/  LDG.E R27, desc[UR6][R18.64+-0xc] ;  /* 0xfffff406121b7981 */ /* 0x000ee4000c1e1900 */
[----:B------:R-:W-:Y:S01]  /*0320*/  IMAD.X R23, R3, 0x1, R10, P1 ;  /* 0x0000000103177824 */ /* 0x000fe200008e060a */
[----:B------:R-:W-:-:S04]  /*0330*/  IADD3 R20, P1, PT, R22, R7, RZ ;  /* 0x0000000716147210 */ /* 0x000fc80007f3e0ff */
[----:B------:R-:W3:Y:S01]  /*0340*/  LDG.E R28, desc[UR6][R22.64] ;  /* 0x00000006161c7981 */ /* 0x000ee2000c1e1900 */
[----:B------:R-:W-:-:S05]  /*0350*/  IMAD.X R21, R23, 0x1, R10, P1 ;  /* 0x0000000117157824 */ /* 0x000fca00008e060a */
[----:B------:R3:W4:Y:S04]  /*0360*/  LDG.E R22, desc[UR6][R20.64] ;  /* 0x0000000614167981 */ /* 0x000728000c1e1900 */
[----:B------:R-:W5:Y:S01]  /*0370*/  LDG.E R23, desc[UR6][R18.64+-0x4] ;  /* 0xfffffc0612177981 */ /* 0x000f62000c1e1900 */
[----:B--2---:R-:W-:-:S03]  /*0380*/  FFMA R26, R29, R24, R26 ;  /* 0x000000181d1a7223 */ /* 0x004fc6000000001a */
[----:B------:R-:W4:Y:S01]  /*0390*/  LDG.E R29, desc[UR6][R18.64+-0x8] ;  /* 0xfffff806121d7981 */ /* 0x000f22000c1e1900 */
[----:B------:R-:W-:-:S05]  /*03a0*/  IADD3 R24, P1, PT, R20, R7, RZ ;  /* 0x0000000714187210 */ /* 0x000fca0007f3e0ff */
[----:B------:R-:W-:Y:S02]  /*03b0*/  IMAD.X R25, R21, 0x1, R10, P1 ;  /* 0x0000000115197824 */ /* 0x000fe400008e060a */
[----:B------:R-:W2:Y:S01]  /*03c0*/  LDG.E R21, desc[UR6][R18.64] ;  /* 0x0000000612157981 */ /* 0x000ea2000c1e1900 */
[----:B---3--:R-:W-:Y:S01]  /*03d0*/  FFMA R20, R27, R28, R26 ;  /* 0x0000001c1b147223 */ /* 0x008fe2000000001a */
[----:B------:R-:W-:Y:S02]  /*03e0*/  IADD3 R26, P1, PT, R24, R7, RZ ;  /* 0x00000007181a7210 */ /* 0x000fe40007f3e0ff */
[----:B------:R-:W5:Y:S03]  /*03f0*/  LDG.E R28, desc[UR6][R24.64] ;  /* 0x00000006181c7981 */ /* 0x000f66000c1e1900 */
[----:B------:R-:W-:Y:S02]  /*0400*/  IMAD.X R27, R25, 0x1, R10, P1 ;  /* 0x00000001191b7824 */ /* 0x000fe400008e060a */
[----:B----4-:R-:W-:-:S03]  /*0410*/  FFMA R22, R29, R22, R20 ;  /* 0x000000161d167223 */ /* 0x010fc60000000014 */
[----:B------:R-:W2:Y:S01]  /*0420*/  LDG.E R29, desc[UR6][R26.64] ;  /* 0x000000061a1d7981 */ /* 0x000ea2000c1e1900 */
[----:B-----5:R-:W-:Y:S01]  /*0430*/  FFMA R28, R23, R28, R22 ;  /* 0x0000001c171c7223 */ /* 0x020fe20000000016 */
[-C--:B------:R-:W-:Y:S02]  /*0440*/  IADD3 R22, P1, PT, R26, R7.reuse, RZ ;  /* 0x000000071a167210 */ /* 0x080fe40007f3e0ff */
[----:B------:R-:W3:Y:S03]  /*0450*/  LDG.E R26, desc[UR6][R18.64+0x8] ;  /* 0x00000806121a7981 */ /* 0x000ee6000c1e1900 */
[----:B------:R-:W-:Y:S01]  /*0460*/  IMAD.X R23, R27, 0x1, R10, P1 ;  /* 0x000000011b177824 */ /* 0x000fe200008e060a */
[----:B------:R-:W-:Y:S01]  /*0470*/  IADD3 R20, P1, PT, R22, R7, RZ ;  /* 0x0000000716147210 */ /* 0x000fe20007f3e0ff */
[----:B------:R-:W4:Y:S01]  /*0480*/  LDG.E R27, desc[UR6][R18.64+0xc] ;  /* 0x00000c06121b7981 */ /* 0x000f22000c1e1900 */
[----:B--2---:R-:W-:-:S03]  /*0490*/  FFMA R28, R21, R29, R28 ;  /* 0x0000001d151c7223 */ /* 0x004fc6000000001c */
[----:B------:R-:W-:Y:S01]  /*04a0*/  IMAD.X R21, R23, 0x1, R10, P1 ;  /* 0x0000000117157824 */ /* 0x000fe200008e060a */
[----:B------:R-:W2:Y:S01]  /*04b0*/  LDG.E R29, desc[UR6][R18.64+0x4] ;  /* 0x00000406121d7981 */ /* 0x000ea2000c1e1900 */
[----:B------:R-:W-:-:S03]  /*04c0*/  IADD3 R24, P1, PT, R20, R7, RZ ;  /* 0x0000000714187210 */ /* 0x000fc60007f3e0ff */
[----:B------:R-:W2:Y:S02]  /*04d0*/  LDG.E R23, desc[UR6][R22.64] ;  /* 0x0000000616177981 */ /* 0x000ea4000c1e1900 */
[----:B------:R-:W-:Y:S02]  /*04e0*/  IMAD.X R25, R21, 0x1, R10, P1 ;  /* 0x0000000115197824 */ /* 0x000fe400008e060a */
[----:B------:R-:W3:Y:S04]  /*04f0*/  LDG.E R20, desc[UR6][R20.64] ;  /* 0x0000000614147981 */ /* 0x000ee8000c1e1900 */
[----:B------:R-:W4:Y:S01]  /*0500*/  LDG.E R24, desc[UR6][R24.64] ;  /* 0x0000000618187981 */ /* 0x000f22000c1e1900 */
[----:B------:R-:W-:-:S04]  /*0510*/  IADD3 R11, P1, PT, R11, -0x8, RZ ;  /* 0xfffffff80b0b7810 */ /* 0x000fc80007f3e0ff */
[----:B------:R-:W-:Y:S02]  /*0520*/  IADD3.X R9, PT, PT, R9, -0x1, RZ, P1, !PT ;  /* 0xffffffff09097810 */ /* 0x000fe40000ffe4ff */
[----:B------:R-:W-:-:S04]  /*0530*/  ISETP.NE.U32.AND P1, PT, R11, RZ, PT ;  /* 0x000000ff0b00720c */ /* 0x000fc80003f25070 */
[----:B------:R-:W-:Y:S02]  /*0540*/  ISETP.NE.AND.EX P1, PT, R9, RZ, PT, P1 ;  /* 0x000000ff0900720c */ /* 0x000fe40003f25310 */
[----:B------:R-:W-:-:S05]  /*0550*/  LEA R6, P2, R12, R6, 0x5 ;  /* 0x000000060c067211 */ /* 0x000fca00078428ff */
[----:B------:R-:W-:Y:S02]  /*0560*/  IMAD.X R3, R3, 0x1, R8, P2 ;  /* 0x0000000103037824 */ /* 0x000fe400010e0608 */
[----:B--2---:R-:W-:-:S04]  /*0570*/  FFMA R29, R29, R23, R28 ;  /* 0x000000171d1d7223 */ /* 0x004fc8000000001c */
[----:B---3--:R-:W-:Y:S01]  /*0580*/  FFMA R26, R26, R20, R29 ;  /* 0x000000141a1a7223 */ /* 0x008fe2000000001d */
[----:B------:R-:W-:-:S03]  /*0590*/  IADD3 R20, P3, PT, R18, 0x20, RZ ;  /* 0x0000002012147810 */ /* 0x000fc60007f7e0ff */
[----:B----4-:R-:W-:Y:S02]  /*05a0*/  FFMA R26, R27, R24, R26 ;  /* 0x000000181b1a7223 */ /* 0x010fe4000000001a */
[----:B------:R-:W-:Y:S01]  /*05b0*/  IMAD.X R21, RZ, RZ, R19, P3 ;  /* 0x000000ffff157224 */ /* 0x000fe200018e0613 */
[----:B------:R-:W-:Y:S07]  /*05c0*/  @P1 BRA `(.L_x_6) ;  /* 0xfffffffc00341947 */ /* 0x000fee000383ffff */
.L_x_5:
[----:B------:R-:W-:Y:S05]  /*05d0*/  @!P0 BRA `(.L_x_4) ;  /* 0x0000000400c08947 */ /* 0x000fea0003800000 */
[----:B------:R-:W-:Y:S02]  /*05e0*/  ISETP.GE.U32.AND P1, PT, R2, 0x4, PT ;  /* 0x000000040200780c */ /* 0x000fe40003f26070 */
[----:B------:R-:W-:Y:S02]  /*05f0*/  LOP3.LUT R24, R12, 0x3, RZ, 0xc0, !PT ;  /* 0x000000030c187812 */ /* 0x000fe400078ec0ff */
[----:B------:R-:W-:Y:S02]  /*0600*/  ISETP.GE.U32.AND.EX P1, PT, RZ, RZ, PT, P1 ;  /* 0x000000ffff00720c */ /* 0x000fe40003f26110 */
[----:B------:R-:W-:-:S04]  /*0610*/  ISETP.NE.U32.AND P0, PT, R24, RZ, PT ;  /* 0x000000ff1800720c */ /* 0x000fc80003f05070 */
[----:B------:R-:W-:-:S07]  /*0620*/  ISETP.NE.AND.EX P0, PT, RZ, RZ, PT, P0 ;  /* 0x000000ffff00720c */ /* 0x000fce0003f05300 */
[----:B------:R-:W-:Y:S06]  /*0630*/  @!P1 BRA `(.L_x_7) ;  /* 0x0000000000d09947 */ /* 0x000fec0003800000 */
[----:B------:R-:W0:Y:S01]  /*0640*/  LDCU.128 UR8, c[0x0][0x380] ;  /* 0x00007000ff0877ac */ /* 0x000e220008000c00 */
[----:B------:R-:W-:Y:S01]  /*0650*/  IMAD R2, R12, UR4, RZ ;  /* 0x000000040c027c24 */ /* 0x000fe2000f8e02ff */
[C---:B------:R-:W-:Y:S01]  /*0660*/  IADD3 R8, P1, PT, R4.reuse, R16, RZ ;  /* 0x0000001004087210 */ /* 0x040fe20007f3e0ff */
[----:B------:R-:W-:-:S03]  /*0670*/  IMAD.WIDE.U32 R6, R4, R12, R14 ;  /* 0x0000000c04067225 */ /* 0x000fc600078e000e */
[----:B------:R-:W-:Y:S01]  /*0680*/  IADD3.X R11, PT, PT, R5, UR4, RZ, P1, !PT ;  /* 0x00000004050b7c10 */ /* 0x000fe20008ffe4ff */
[C---:B------:R-:W-:Y:S02]  /*0690*/  IMAD R3, R4.reuse, R13, R2 ;  /* 0x0000000d04037224 */ /* 0x040fe400078e0202 */
[----:B------:R-:W-:Y:S02]  /*06a0*/  VIADD R9, R4, 0x1 ;  /* 0x0000000104097836 */ /* 0x000fe40000000000 */
[----:B------:R-:W-:Y:S02]  /*06b0*/  IMAD.IADD R7, R7, 0x1, R3 ;  /* 0x0000000107077824 */ /* 0x000fe400078e0203 */
[----:B------:R-:W-:-:S04]  /*06c0*/  IMAD.WIDE.U32 R2, R9, R12, R14 ;  /* 0x0000000c09027225 */ /* 0x000fc800078e000e */
[CC--:B------:R-:W-:Y:S01]  /*06d0*/  IMAD R3, R9.reuse, R13.reuse, R3 ;  /* 0x0000000d09037224 */ /* 0x0c0fe200078e0203 */
[----:B0-----:R-:W-:Y:S01]  /*06e0*/  LEA R22, P2, R6, UR10, 0x2 ;  /* 0x0000000a06167c11 */ /* 0x001fe2000f8410ff */
[----:B------:R-:W-:Y:S01]  /*06f0*/  VIADD R19, R4, 0x2 ;  /* 0x0000000204137836 */ /* 0x000fe20000000000 */
[----:B------:R-:W-:Y:S02]  /*0700*/  LEA R28, P1, R8, UR8, 0x2 ;  /* 0x00000008081c7c11 */ /* 0x000fe4000f8210ff */
[----:B------:R-:W-:Y:S02]  /*0710*/  LEA.HI.X R23, R6, UR11, R7, 0x2, P2 ;  /* 0x0000000b06177c11 */ /* 0x000fe400090f1407 */
[----:B------:R-:W-:Y:S02]  /*0720*/  LEA R6, P3, R2, UR10, 0x2 ;  /* 0x0000000a02067c11 */ /* 0x000fe4000f8610ff */
[----:B------:R-:W-:Y:S01]  /*0730*/  IADD3 R9, P2, PT, R9, R16, RZ ;  /* 0x0000001009097210 */ /* 0x000fe20007f5e0ff */
[----:B------:R-:W-:Y:S01]  /*0740*/  VIADD R27, R4, 0x3 ;  /* 0x00000003041b7836 */ /* 0x000fe20000000000 */
[----:B------:R-:W-:Y:S01]  /*0750*/  LEA.HI.X R7, R2, UR11, R3, 0x2, P3 ;  /* 0x0000000b02077c11 */ /* 0x000fe200098f1403 */
[----:B------:R-:W2:Y:S01]  /*0760*/  LDG.E R22, desc[UR6][R22.64] ;  /* 0x0000000616167981 */ /* 0x000ea2000c1e1900 */
[----:B------:R-:W-:Y:S01]  /*0770*/  LEA.HI.X R29, R8, UR9, R11, 0x2, P1 ;  /* 0x00000009081d7c11 */ /* 0x000fe200088f140b */
[----:B------:R-:W-:Y:S01]  /*0780*/  IMAD.X R2, RZ, RZ, R5, P2 ;  /* 0x000000ffff027224 */ /* 0x000fe200010e0605 */
[----:B------:R-:W-:Y:S01]  /*0790*/  LEA R8, P1, R9, UR8, 0x2 ;  /* 0x0000000809087c11 */ /* 0x000fe2000f8210ff */
[-C--:B------:R-:W-:Y:S01]  /*07a0*/  IMAD.WIDE.U32 R10, R19, R12.reuse, R14 ;  /* 0x0000000c130a7225 */ /* 0x080fe200078e000e */
[----:B------:R-:W3:Y:S02]  /*07b0*/  LDG.E R6, desc[UR6][R6.64] ;  /* 0x0000000606067981 */ /* 0x000ee4000c1e1900 */
[----:B------:R-:W-:Y:S01]  /*07c0*/  LEA.HI.X R9, R9, UR9, R2, 0x2, P1 ;  /* 0x0000000909097c11 */ /* 0x000fe200088f1402 */
[----:B------:R-:W-:Y:S01]  /*07d0*/  IMAD R3, R19, R13, R11 ;  /* 0x0000000d13037224 */ /* 0x000fe200078e020b */
[C---:B------:R-:W-:Y:S01]  /*07e0*/  LEA R2, P1, R10.reuse, UR10, 0x2 ;  /* 0x0000000a0a027c11 */ /* 0x040fe2000f8210ff */
[----:B------:R-:W-:Y:S01]  /*07f0*/  IMAD.WIDE.U32 R20, R27, R12, R14 ;  /* 0x0000000c1b147225 */ /* 0x000fe200078e000e */
[----:B------:R0:W2:Y:S02]  /*0800*/  LDG.E R25, desc[UR6][R28.64] ;  /* 0x000000061c197981 */ /* 0x0000a4000c1e1900 */
[----:B------:R-:W-:-:S02]  /*0810*/  LEA.HI.X R3, R10, UR11, R3, 0x2, P1 ;  /* 0x0000000b0a037c11 */ /* 0x000fc400088f1403 */
[----:B------:R-:W-:Y:S01]  /*0820*/  IADD3 R19, P1, PT, R19, R16, RZ ;  /* 0x0000001013137210 */ /* 0x000fe20007f3e0ff */
[----:B------:R-:W3:Y:S04]  /*0830*/  LDG.E R8, desc[UR6][R8.64] ;  /* 0x0000000608087981 */ /* 0x000ee8000c1e1900 */
[----:B------:R-:W-:Y:S01]  /*0840*/  IMAD.X R18, RZ, RZ, R5, P1 ;  /* 0x000000ffff127224 */ /* 0x000fe200008e0605 */
[C---:B------:R-:W-:Y:S01]  /*0850*/  LEA R10, P1, R19.reuse, UR8, 0x2 ;  /* 0x00000008130a7c11 */ /* 0x040fe2000f8210ff */
[----:B------:R-:W4:Y:S03]  /*0860*/  LDG.E R2, desc[UR6][R2.64] ;  /* 0x0000000602027981 */ /* 0x000f26000c1e1900 */
[----:B------:R-:W-:Y:S01]  /*0870*/  LEA.HI.X R11, R19, UR9, R18, 0x2, P1 ;  /* 0x00000009130b7c11 */ /* 0x000fe200088f1412 */
[----:B------:R-:W-:Y:S01]  /*0880*/  IMAD R19, R27, R13, R21 ;  /* 0x0000000d1b137224 */ /* 0x000fe200078e0215 */
[----:B------:R-:W-:-:S03]  /*0890*/  LEA R18, P1, R20, UR10, 0x2 ;  /* 0x0000000a14127c11 */ /* 0x000fc6000f8210ff */
[----:B------:R-:W4:Y:S01]  /*08a0*/  LDG.E R10, desc[UR6][R10.64] ;  /* 0x000000060a0a7981 */ /* 0x000f22000c1e1900 */
[----:B------:R-:W-:Y:S02]  /*08b0*/  LEA.HI.X R19, R20, UR11, R19, 0x2, P1 ;  /* 0x0000000b14137c11 */ /* 0x000fe400088f1413 */
[----:B------:R-:W-:-:S03]  /*08c0*/  IADD3 R27, P1, PT, R27, R16, RZ ;  /* 0x000000101b1b7210 */ /* 0x000fc60007f3e0ff */
[----:B------:R-:W5:Y:S01]  /*08d0*/  LDG.E R18, desc[UR6][R18.64] ;  /* 0x0000000612127981 */ /* 0x000f62000c1e1900 */
[----:B------:R-:W-:Y:S01]  /*08e0*/  LEA R20, P2, R27, UR8, 0x2 ;  /* 0x000000081b147c11 */ /* 0x000fe2000f8410ff */
[----:B0-----:R-:W-:-:S05]  /*08f0*/  IMAD.X R28, RZ, RZ, R5, P1 ;  /* 0x000000ffff1c7224 */ /* 0x001fca00008e0605 */
[----:B------:R-:W-:-:S05]  /*0900*/  LEA.HI.X R21, R27, UR9, R28, 0x2, P2 ;  /* 0x000000091b157c11 */ /* 0x000fca00090f141c */
[----:B------:R-:W5:Y:S01]  /*0910*/  LDG.E R20, desc[UR6][R20.64] ;  /* 0x0000000614147981 */ /* 0x000f62000c1e1900 */
[----:B------:R-:W-:Y:S01]  /*0920*/  VIADD R4, R4, 0x4 ;  /* 0x0000000404047836 */ /* 0x000fe20000000000 */
[----:B------:R-:W-:Y:S01]  /*0930*/  UMOV UR4, URZ ;  /* 0x000000ff00047c82 */ /* 0x000fe20008000000 */
[----:B--2---:R-:W-:-:S04]  /*0940*/  FFMA R25, R25, R22, R26 ;  /* 0x0000001619197223 */ /* 0x004fc8000000001a */
[----:B---3--:R-:W-:-:S04]  /*0950*/  FFMA R25, R8, R6, R25 ;  /* 0x0000000608197223 */ /* 0x008fc80000000019 */
[----:B----4-:R-:W-:-:S04]  /*0960*/  FFMA R25, R10, R2, R25 ;  /* 0x000000020a197223 */ /* 0x010fc80000000019 */
[----:B-----5:R-:W-:-:S07]  /*0970*/  FFMA R26, R20, R18, R25 ;  /* 0x00000012141a7223 */ /* 0x020fce0000000019 */
.L_x_7:
[----:B------:R-:W-:Y:S05]  /*0980*/  @!P0 BRA `(.L_x_4) ;  /* 0x0000000000d48947 */ /* 0x000fea0003800000 */
[----:B------:R-:W-:Y:S02]  /*0990*/  ISETP.NE.U32.AND P1, PT, R24, 0x1, PT ;  /* 0x000000011800780c */ /* 0x000fe40003f25070 */
[----:B------:R-:W-:Y:S02]  /*09a0*/  LOP3.LUT R2, R12, 0x1, RZ, 0xc0, !PT ;  /* 0x000000010c027812 */ /* 0x000fe400078ec0ff */
[----:B------:R-:W-:Y:S02]  /*09b0*/  ISETP.NE.AND.EX P1, PT, RZ, RZ, PT, P1 ;  /* 0x000000ffff00720c */ /* 0x000fe40003f25310 */
[----:B------:R-:W-:-:S04]  /*09c0*/  ISETP.NE.U32.AND P0, PT, R2, 0x1, PT ;  /* 0x000000010200780c */ /* 0x000fc80003f05070 */
[----:B------:R-:W-:-:S07]  /*09d0*/  ISETP.NE.U32.AND.EX P0, PT, RZ, RZ, PT, P0 ;  /* 0x000000ffff00720c */ /* 0x000fce0003f05100 */
[----:B------:R-:W-:Y:S06]  /*09e0*/  @!P1 BRA `(.L_x_8) ;  /* 0x0000000000789947 */ /* 0x000fec0003800000 */
[----:B------:R-:W0:Y:S01]  /*09f0*/  LDCU.128 UR8, c[0x0][0x380] ;  /* 0x00007000ff0877ac */ /* 0x000e220008000c00 */
[----:B------:R-:W-:Y:S01]  /*0a00*/  IMAD R2, R12, UR4, RZ ;  /* 0x000000040c027c24 */ /* 0x000fe2000f8e02ff */
[C---:B------:R-:W-:Y:S01]  /*0a10*/  IADD3 R3, P1, PT, R4.reuse, R16, RZ ;  /* 0x0000001004037210 */ /* 0x040fe20007f3e0ff */
[----:B------:R-:W-:Y:S02]  /*0a20*/  IMAD.MOV.U32 R8, RZ, RZ, R14 ;  /* 0x000000ffff087224 */ /* 0x000fe400078e000e */
[----:B------:R-:W-:Y:S01]  /*0a30*/  IMAD.MOV.U32 R9, RZ, RZ, R15 ;  /* 0x000000ffff097224 */ /* 0x000fe200078e000f */
[----:B------:R-:W-:Y:S01]  /*0a40*/  IADD3.X R10, PT, PT, R5, UR4, RZ, P1, !PT ;  /* 0x00000004050a7c10 */ /* 0x000fe20008ffe4ff */
[C---:B------:R-:W-:Y:S02]  /*0a50*/  VIADD R21, R4.reuse, 0x1 ;  /* 0x0000000104157836 */ /* 0x040fe40000000000 */
[C---:B------:R-:W-:Y:S02]  /*0a60*/  IMAD R11, R4.reuse, R13, R2 ;  /* 0x0000000d040b7224 */ /* 0x040fe400078e0202 */
[----:B------:R-:W-:Y:S01]  /*0a70*/  IMAD.WIDE.U32 R6, R4, R12, R8 ;  /* 0x0000000c04067225 */ /* 0x000fe200078e0008 */
[----:B------:R-:W-:-:S03]  /*0a80*/  IADD3 R19, P1, PT, R21, R16, RZ ;  /* 0x0000001015137210 */ /* 0x000fc60007f3e0ff */
[----:B------:R-:W-:Y:S01]  /*0a90*/  IMAD.WIDE.U32 R8, R21, R12, R8 ;  /* 0x0000000c15087225 */ /* 0x000fe200078e0008 */
[----:B0-----:R-:W-:-:S03]  /*0aa0*/  LEA R2, P2, R3, UR8, 0x2 ;  /* 0x0000000803027c11 */ /* 0x001fc6000f8410ff */
[----:B------:R-:W-:Y:S01]  /*0ab0*/  IMAD.IADD R11, R7, 0x1, R11 ;  /* 0x00000001070b7824 */ /* 0x000fe200078e020b */
[----:B------:R-:W-:Y:S01]  /*0ac0*/  LEA R18, P3, R19, UR8, 0x2 ;  /* 0x0000000813127c11 */ /* 0x000fe2000f8610ff */
[----:B------:R-:W-:Y:S01]  /*0ad0*/  IMAD.X R22, RZ, RZ, R5, P1 ;  /* 0x000000ffff167224 */ /* 0x000fe200008e0605 */
[----:B------:R-:W-:Y:S01]  /*0ae0*/  LEA.HI.X R3, R3, UR9, R10, 0x2, P2 ;  /* 0x0000000903037c11 */ /* 0x000fe200090f140a */
[----:B------:R-:W-:Y:S01]  /*0af0*/  IMAD R7, R21, R13, R9 ;  /* 0x0000000d15077224 */ /* 0x000fe200078e0209 */
[----:B------:R-:W-:Y:S02]  /*0b00*/  LEA R20, P2, R6, UR10, 0x2 ;  /* 0x0000000a06147c11 */ /* 0x000fe4000f8410ff */
[----:B------:R-:W-:Y:S02]  /*0b10*/  LEA R10, P4, R8, UR10, 0x2 ;  /* 0x0000000a080a7c11 */ /* 0x000fe4000f8810ff */
[----:B------:R-:W-:Y:S01]  /*0b20*/  LEA.HI.X R21, R6, UR11, R11, 0x2, P2 ;  /* 0x0000000b06157c11 */ /* 0x000fe200090f140b */
[----:B------:R-:W2:Y:S01]  /*0b30*/  LDG.E R3, desc[UR6][R2.64] ;  /* 0x0000000602037981 */ /* 0x000ea2000c1e1900 */
[----:B------:R-:W-:-:S02]  /*0b40*/  LEA.HI.X R19, R19, UR9, R22, 0x2, P3 ;  /* 0x0000000913137c11 */ /* 0x000fc400098f1416 */
[----:B------:R-:W-:Y:S01]  /*0b50*/  LEA.HI.X R11, R8, UR11, R7, 0x2, P4 ;  /* 0x0000000b080b7c11 */ /* 0x000fe2000a0f1407 */
[----:B------:R-:W2:Y:S04]  /*0b60*/  LDG.E R20, desc[UR6][R20.64] ;  /* 0x0000000614147981 */ /* 0x000ea8000c1e1900 */
[----:B------:R-:W3:Y:S04]  /*0b70*/  LDG.E R19, desc[UR6][R18.64] ;  /* 0x0000000612137981 */ /* 0x000ee8000c1e1900 */
[----:B------:R-:W3:Y:S01]  /*0b80*/  LDG.E R10, desc[UR6][R10.64] ;  /* 0x000000060a0a7981 */ /* 0x000ee2000c1e1900 */
[----:B------:R-:W-:Y:S01]  /*0b90*/  VIADD R4, R4, 0x2 ;  /* 0x0000000204047836 */ /* 0x000fe20000000000 */
[----:B------:R-:W-:Y:S01]  /*0ba0*/  UMOV UR4, URZ ;  /* 0x000000ff00047c82 */ /* 0x000fe20008000000 */
[----:B--2---:R-:W-:-:S04]  /*0bb0*/  FFMA R26, R3, R20, R26 ;  /* 0x00000014031a7223 */ /* 0x004fc8000000001a */
[----:B---3--:R-:W-:-:S07]  /*0bc0*/  FFMA R26, R19, R10, R26 ;  /* 0x0000000a131a7223 */ /* 0x008fce000000001a */
.L_x_8:
[----:B------:R-:W-:Y:S05]  /*0bd0*/  @P0 BRA `(.L_x_4) ;  /* 0x0000000000400947 */ /* 0x000fea0003800000 */
[----:B------:R-:W0:Y:S01]  /*0be0*/  LDCU.128 UR8, c[0x0][0x380] ;  /* 0x00007000ff0877ac */ /* 0x000e220008000c00 */
[----:B------:R-:W-:Y:S01]  /*0bf0*/  IMAD R2, R12, UR4, RZ ;  /* 0x000000040c027c24 */ /* 0x000fe2000f8e02ff */
[C---:B------:R-:W-:Y:S01]  /*0c00*/  IADD3 R16, P0, PT, R4.reuse, R16, RZ ;  /* 0x0000001004107210 */ /* 0x040fe20007f1e0ff */
[----:B------:R-:W-:Y:S02]  /*0c10*/  IMAD.MOV.U32 R6, RZ, RZ, R14 ;  /* 0x000000ffff067224 */ /* 0x000fe400078e000e */
[----:B------:R-:W-:Y:S01]  /*0c20*/  IMAD.MOV.U32 R7, RZ, RZ, R15 ;  /* 0x000000ffff077224 */ /* 0x000fe200078e000f */
[----:B------:R-:W-:Y:S01]  /*0c30*/  IADD3.X R3, PT, PT, R5, UR4, RZ, P0, !PT ;  /* 0x0000000405037c10 */ /* 0x000fe200087fe4ff */
[C---:B------:R-:W-:Y:S02]  /*0c40*/  IMAD R9, R4.reuse, R13, R2 ;  /* 0x0000000d04097224 */ /* 0x040fe400078e0202 */
[----:B------:R-:W-:-:S04]  /*0c50*/  IMAD.WIDE.U32 R6, R4, R12, R6 ;  /* 0x0000000c04067225 */ /* 0x000fc800078e0006 */
[----:B------:R-:W-:Y:S01]  /*0c60*/  IMAD.IADD R5, R7, 0x1, R9 ;  /* 0x0000000107057824 */ /* 0x000fe200078e0209 */
[----:B0-----:R-:W-:Y:S02]  /*0c70*/  LEA R2, P1, R16, UR8, 0x2 ;  /* 0x0000000810027c11 */ /* 0x001fe4000f8210ff */
[----:B------:R-:W-:Y:S02]  /*0c80*/  LEA R4, P0, R6, UR10, 0x2 ;  /* 0x0000000a06047c11 */ /* 0x000fe4000f8010ff */
[----:B------:R-:W-:Y:S02]  /*0c90*/  LEA.HI.X R3, R16, UR9, R3, 0x2, P1 ;  /* 0x0000000910037c11 */ /* 0x000fe400088f1403 */
[----:B------:R-:W-:-:S04]  /*0ca0*/  LEA.HI.X R5, R6, UR11, R5, 0x2, P0 ;  /* 0x0000000b06057c11 */ /* 0x000fc800080f1405 */
[----:B------:R-:W2:Y:S04]  /*0cb0*/  LDG.E R3, desc[UR6][R2.64] ;  /* 0x0000000602037981 */ /* 0x000ea8000c1e1900 */
[----:B------:R-:W2:Y:S02]  /*0cc0*/  LDG.E R4, desc[UR6][R4.64] ;  /* 0x0000000604047981 */ /* 0x000ea4000c1e1900 */
[----:B--2---:R-:W-:-:S07]  /*0cd0*/  FFMA R26, R3, R4, R26 ;  /* 0x00000004031a7223 */ /* 0x004fce000000001a */
.L_x_4:
[----:B------:R-:W0:Y:S01]  /*0ce0*/  LDCU.64 UR4, c[0x0][0x390] ;  /* 0x00007200ff0477ac */ /* 0x000e220008000a00 */
[----:B------:R-:W-:-:S03]  /*0cf0*/  SHF.R.S32.HI R15, RZ, 0x1f, R14 ;  /* 0x0000001fff0f7819 */ /* 0x000fc6000001140e */
[----:B------:R-:W-:-:S04]  /*0d00*/  IMAD.WIDE.U32 R2, R0, R12, R14 ;  /* 0x0000000c00027225 */ /* 0x000fc800078e000e */
[----:B------:R-:W-:Y:S01]  /*0d10*/  IMAD R13, R0, R13, R3 ;  /* 0x0000000d000d7224 */ /* 0x000fe200078e0203 */
[----:B0-----:R-:W-:-:S04]  /*0d20*/  LEA R4, P0, R2, UR4, 0x2 ;  /* 0x0000000402047c11 */ /* 0x001fc8000f8010ff */
[----:B------:R-:W-:-:S05]  /*0d30*/  LEA.HI.X R5, R2, UR5, R13, 0x2, P0 ;  /* 0x0000000502057c11 */ /* 0x000fca00080f140d */
[----:B------:R-:W-:Y:S01]  /*0d40*/  STG.E desc[UR6][R4.64], R26 ;  /* 0x0000001a04007986 */ /* 0x000fe2000c101906 */
[----:B------:R-:W-:Y:S05]  /*0d50*/  EXIT ;  /* 0x000000000000794d */ /* 0x000fea0003800000 */
.L_x_9:
        /* <DEDUP_REMOVED lines=10> */
.L_x_11:


//--------------------- .nv.shared._Z22matrix_multiply_sharedPfS_S_m --------------------------
	.section	.nv.shared._Z22matrix_multiply_sharedPfS_S_m,"aw",@nobits
	.sectionflags	@""
	.align	4
.nv.shared._Z22matrix_multiply_sharedPfS_S_m:
	.zero		1536


//--------------------- .nv.shared.reserved.0     --------------------------
	.section	.nv.shared.reserved.0,"aw",@nobits
	.weak		__nv_reservedSMEM_offset_0_alias
	.size		__nv_reservedSMEM_offset_0_alias, 0, 64
	.other		__nv_reservedSMEM_offset_0_alias,@"STO_CUDA_RESERVED_SHARED STV_DEFAULT"
__nv_reservedSMEM_offset_0_alias:
	.zero		0
	.zero		64


//--------------------- .nv.constant0._Z22matrix_multiply_sharedPfS_S_m --------------------------
	.section	.nv.constant0._Z22matrix_multiply_sharedPfS_S_m,"a",@progbits
	.sectionflags	@""
	.align	4
.nv.constant0._Z22matrix_multiply_sharedPfS_S_m:
	.zero		928


//--------------------- .nv.constant0._Z22matrix_multiply_simplePfS_S_m --------------------------
	.section	.nv.constant0._Z22matrix_multiply_simplePfS_S_m,"a",@progbits
	.sectionflags	@""
	.align	4
.nv.constant0._Z22matrix_multiply_simplePfS_S_m:
	.zero		928


//--------------------- SYMBOLS --------------------------

	.type		.nv.reservedSmem.offset0,@object
	.size		.nv.reservedSmem.offset0,0x4
	.type		.nv.reservedSmem.cap,@object
	.size		.nv.reservedSmem.cap,0x4
